	.target	sm_90a

	.elftype	@"ET_EXEC"


//--------------------- .note.nv.tkinfo           --------------------------
	.section	.note.nv.tkinfo,"",@"SHT_NOTE"
	.sectionflags	@"SHF_NOTE_NV_TKINFO"
	.tkinfo
        /*0018*/ 	.word	0x00000002
        /*0030*/ 	.string	""
        /*0030*/ 	.string	"ptxas"
        /*0030*/ 	.string	"Cuda compilation tools, release 13.0, V13.0.88"
        /*0030*/ 	.string	"Build cuda_13.0.r13.0/compiler.36424714_0"
        /*0030*/ 	.string	"-arch sm_90a -m 64 "



//--------------------- .note.nv.cuinfo           --------------------------
	.section	.note.nv.cuinfo,"",@"SHT_NOTE"
	.sectionflags	@"SHF_NOTE_NV_CUINFO"
        /*0018*/ 	.short	0x0002
        /*001a*/ 	.short	0x005a
        /*001c*/ 	.short	0x0082
	.zero		2


//--------------------- .nv.info                  --------------------------
	.section	.nv.info,"",@"SHT_CUDA_INFO"
	.align	4


	//----- nvinfo : EIATTR_REGCOUNT
	.align		4
        /*0000*/ 	.byte	0x04, 0x2f
        /*0002*/ 	.short	(.L_15 - .L_14)
	.align		4
.L_14:
        /*0004*/ 	.word	index@(_ZN7cutlass13device_kernelINS_4gemm6kernel13GemmUniversalIN4cute5tupleIJiiiiEEENS1_10collective13CollectiveMmaINS1_34MainloopSm90TmaGmmaWarpSpecializedILi20ENS5_IJNS4_1CILi1EEESB_SB_EEENS1_32KernelTmaWarpSpecializedPingpongEEENS5_IJNSA_ILi64EEENSA_ILi112EEENSA_ILi32EEEEEENS_10bfloat16_tENS5_IJlSB_lEEESJ_SK_NS4_8TiledMMAINS4_8MMA_AtomIJNS4_4SM904GMMA27MMA_64x16x16_F32BF16BF16_SSILNSO_5MajorE0ELSQ_0ELNSO_7ScaleInE1ELSR_1EEEEEENS4_6LayoutISC_NS5_IJNSA_ILi0EEESV_SV_EEEEENS5_IJNS4_10UnderscoreESY_SY_EEEEENS4_13SM90_TMA_LOADENS4_14ComposedLayoutINS4_7SwizzleILi2ELi4ELi3EEENS4_18smem_ptr_flag_bitsILi16EEENSU_INS5_IJNSA_ILi8EEESH_EEENS5_IJSH_SB_EEEEEEEvNS4_8identityES11_S1B_vS1C_EENS_8epilogue10collective6detail29Sm90TmaWarpSpecializedAdapterINS1F_15DefaultEpilogueISJ_SK_SK_NS1E_6thread17LinearCombinationISJ_Li1EffLNS1J_9ScaleType4KindE0ELNS_15FloatRoundStyleE2ESJ_EENS1_15EpilogueDefaultEEEEEvvEEEEvNT_6ParamsE)
        /*0008*/ 	.word	0x000000a8


	//----- nvinfo : EIATTR_FRAME_SIZE
	.align		4
.L_15:
        /*000c*/ 	.byte	0x04, 0x11
        /*000e*/ 	.short	(.L_17 - .L_16)
	.align		4
.L_16:
        /*0010*/ 	.word	index@(_ZN7cutlass13device_kernelINS_4gemm6kernel13GemmUniversalIN4cute5tupleIJiiiiEEENS1_10collective13CollectiveMmaINS1_34MainloopSm90TmaGmmaWarpSpecializedILi20ENS5_IJNS4_1CILi1EEESB_SB_EEENS1_32KernelTmaWarpSpecializedPingpongEEENS5_IJNSA_ILi64EEENSA_ILi112EEENSA_ILi32EEEEEENS_10bfloat16_tENS5_IJlSB_lEEESJ_SK_NS4_8TiledMMAINS4_8MMA_AtomIJNS4_4SM904GMMA27MMA_64x16x16_F32BF16BF16_SSILNSO_5MajorE0ELSQ_0ELNSO_7ScaleInE1ELSR_1EEEEEENS4_6LayoutISC_NS5_IJNSA_ILi0EEESV_SV_EEEEENS5_IJNS4_10UnderscoreESY_SY_EEEEENS4_13SM90_TMA_LOADENS4_14ComposedLayoutINS4_7SwizzleILi2ELi4ELi3EEENS4_18smem_ptr_flag_bitsILi16EEENSU_INS5_IJNSA_ILi8EEESH_EEENS5_IJSH_SB_EEEEEEEvNS4_8identityES11_S1B_vS1C_EENS_8epilogue10collective6detail29Sm90TmaWarpSpecializedAdapterINS1F_15DefaultEpilogueISJ_SK_SK_NS1E_6thread17LinearCombinationISJ_Li1EffLNS1J_9ScaleType4KindE0ELNS_15FloatRoundStyleE2ESJ_EENS1_15EpilogueDefaultEEEEEvvEEEEvNT_6ParamsE)
        /*0014*/ 	.word	0x00000008


	//----- nvinfo : EIATTR_MIN_STACK_SIZE
	.align		4
.L_17:
        /*0018*/ 	.byte	0x04, 0x12
        /*001a*/ 	.short	(.L_19 - .L_18)
	.align		4
.L_18:
        /*001c*/ 	.word	index@(_ZN7cutlass13device_kernelINS_4gemm6kernel13GemmUniversalIN4cute5tupleIJiiiiEEENS1_10collective13CollectiveMmaINS1_34MainloopSm90TmaGmmaWarpSpecializedILi20ENS5_IJNS4_1CILi1EEESB_SB_EEENS1_32KernelTmaWarpSpecializedPingpongEEENS5_IJNSA_ILi64EEENSA_ILi112EEENSA_ILi32EEEEEENS_10bfloat16_tENS5_IJlSB_lEEESJ_SK_NS4_8TiledMMAINS4_8MMA_AtomIJNS4_4SM904GMMA27MMA_64x16x16_F32BF16BF16_SSILNSO_5MajorE0ELSQ_0ELNSO_7ScaleInE1ELSR_1EEEEEENS4_6LayoutISC_NS5_IJNSA_ILi0EEESV_SV_EEEEENS5_IJNS4_10UnderscoreESY_SY_EEEEENS4_13SM90_TMA_LOADENS4_14ComposedLayoutINS4_7SwizzleILi2ELi4ELi3EEENS4_18smem_ptr_flag_bitsILi16EEENSU_INS5_IJNSA_ILi8EEESH_EEENS5_IJSH_SB_EEEEEEEvNS4_8identityES11_S1B_vS1C_EENS_8epilogue10collective6detail29Sm90TmaWarpSpecializedAdapterINS1F_15DefaultEpilogueISJ_SK_SK_NS1E_6thread17LinearCombinationISJ_Li1EffLNS1J_9ScaleType4KindE0ELNS_15FloatRoundStyleE2ESJ_EENS1_15EpilogueDefaultEEEEEvvEEEEvNT_6ParamsE)
        /*0020*/ 	.word	0x00000008
.L_19:


//--------------------- .nv.compat                --------------------------
	.section	.nv.compat,"",@"SHT_CUDA_COMPAT_INFO"
	.align	4
        /*0000*/ 	.byte	0x02, 0x09, 0x01, 0x00, 0x02, 0x02, 0x04, 0x00, 0x02, 0x05, 0x05, 0x00, 0x03, 0x07, 0x01, 0x01
        /*0010*/ 	.byte	0x02, 0x03, 0x01, 0x00, 0x02, 0x06, 0x01, 0x00, 0x04, 0x0b, 0x08, 0x00, 0x00, 0x00, 0x00, 0x00
        /*0020*/ 	.byte	0x00, 0x00, 0x00, 0x00


//--------------------- .nv.info._ZN7cutlass13device_kernelINS_4gemm6kernel13GemmUniversalIN4cute5tupleIJiiiiEEENS1_10collective13CollectiveMmaINS1_34MainloopSm90TmaGmmaWarpSpecializedILi20ENS5_IJNS4_1CILi1EEESB_SB_EEENS1_32KernelTmaWarpSpecializedPingpongEEENS5_IJNSA_ILi64EEENSA_ILi112EEENSA_ILi32EEEEEENS_10bfloat16_tENS5_IJlSB_lEEESJ_SK_NS4_8TiledMMAINS4_8MMA_AtomIJNS4_4SM904GMMA27MMA_64x16x16_F32BF16BF16_SSILNSO_5MajorE0ELSQ_0ELNSO_7ScaleInE1ELSR_1EEEEEENS4_6LayoutISC_NS5_IJNSA_ILi0EEESV_SV_EEEEENS5_IJNS4_10UnderscoreESY_SY_EEEEENS4_13SM90_TMA_LOADENS4_14ComposedLayoutINS4_7SwizzleILi2ELi4ELi3EEENS4_18smem_ptr_flag_bitsILi16EEENSU_INS5_IJNSA_ILi8EEESH_EEENS5_IJSH_SB_EEEEEEEvNS4_8identityES11_S1B_vS1C_EENS_8epilogue10collective6detail29Sm90TmaWarpSpecializedAdapterINS1F_15DefaultEpilogueISJ_SK_SK_NS1E_6thread17LinearCombinationISJ_Li1EffLNS1J_9ScaleType4KindE0ELNS_15FloatRoundStyleE2ESJ_EENS1_15EpilogueDefaultEEEEEvvEEEEvNT_6ParamsE --------------------------
	.section	.nv.info._ZN7cutlass13device_kernelINS_4gemm6kernel13GemmUniversalIN4cute5tupleIJiiiiEEENS1_10collective13CollectiveMmaINS1_34MainloopSm90TmaGmmaWarpSpecializedILi20ENS5_IJNS4_1CILi1EEESB_SB_EEENS1_32KernelTmaWarpSpecializedPingpongEEENS5_IJNSA_ILi64EEENSA_ILi112EEENSA_ILi32EEEEEENS_10bfloat16_tENS5_IJlSB_lEEESJ_SK_NS4_8TiledMMAINS4_8MMA_AtomIJNS4_4SM904GMMA27MMA_64x16x16_F32BF16BF16_SSILNSO_5MajorE0ELSQ_0ELNSO_7ScaleInE1ELSR_1EEEEEENS4_6LayoutISC_NS5_IJNSA_ILi0EEESV_SV_EEEEENS5_IJNS4_10UnderscoreESY_SY_EEEEENS4_13SM90_TMA_LOADENS4_14ComposedLayoutINS4_7SwizzleILi2ELi4ELi3EEENS4_18smem_ptr_flag_bitsILi16EEENSU_INS5_IJNSA_ILi8EEESH_EEENS5_IJSH_SB_EEEEEEEvNS4_8identityES11_S1B_vS1C_EENS_8epilogue10collective6detail29Sm90TmaWarpSpecializedAdapterINS1F_15DefaultEpilogueISJ_SK_SK_NS1E_6thread17LinearCombinationISJ_Li1EffLNS1J_9ScaleType4KindE0ELNS_15FloatRoundStyleE2ESJ_EENS1_15EpilogueDefaultEEEEEvvEEEEvNT_6ParamsE,"",@"SHT_CUDA_INFO"
	.sectionflags	@""
	.align	4


	//----- nvinfo : EIATTR_CUDA_API_VERSION
	.align		4
        /*0000*/ 	.byte	0x04, 0x37
        /*0002*/ 	.short	(.L_21 - .L_20)
.L_20:
        /*0004*/ 	.word	0x00000082


	//----- nvinfo : EIATTR_KPARAM_INFO
	.align		4
.L_21:
        /*0008*/ 	.byte	0x04, 0x17
        /*000a*/ 	.short	(.L_23 - .L_22)
.L_22:
        /*000c*/ 	.word	0x00000000
        /*0010*/ 	.short	0x0000
        /*0012*/ 	.short	0x0070
        /*0014*/ 	.byte	0x00, 0xf0, 0x01, 0x10


	//----- nvinfo : EIATTR_SPARSE_MMA_MASK
	.align		4
.L_23:
        /*0018*/ 	.byte	0x03, 0x50
        /*001a*/ 	.short	0x0000


	//----- nvinfo : EIATTR_MAXREG_COUNT
	.align		4
        /*001c*/ 	.byte	0x03, 0x1b
        /*001e*/ 	.short	0x00a8


	//----- nvinfo : EIATTR_NUM_BARRIERS
	.align		4
        /*0020*/ 	.byte	0x02, 0x4c
        /*0022*/ 	.byte	0x01
	.zero		1


	//----- nvinfo : EIATTR_EXTERNS
	.align		4
        /*0024*/ 	.byte	0x04, 0x0f
        /*0026*/ 	.short	(.L_25 - .L_24)


	//   ....[0]....
	.align		4
.L_24:
        /*0028*/ 	.word	index@(__assertfail)


	//----- nvinfo : EIATTR_ANNOTATIONS
	.align		4
.L_25:
        /*002c*/ 	.byte	0x04, 0x55
        /*002e*/ 	.short	(.L_27 - .L_26)


	//   ....[0]....
.L_26:
        /*0030*/ 	.word	0x00000001
        /*0034*/ 	.byte	0x00, 0x0d, 0x00, 0x00, 0x01, 0x00, 0x00, 0x00, 0xc0, 0x65, 0x00, 0x00, 0x01, 0x00, 0x00, 0x00
        /*0044*/ 	.byte	0xd0, 0x71, 0x00, 0x00


	//----- nvinfo : EIATTR_MERCURY_ISA_VERSION
	.align		4
.L_27:
        /*0048*/ 	.byte	0x03, 0x5f
        /*004a*/ 	.short	0x0101


	//----- nvinfo : EIATTR_INT_WARP_WIDE_INSTR_OFFSETS
	.align		4
        /*004c*/ 	.byte	0x04, 0x31
        /*004e*/ 	.short	(.L_29 - .L_28)


	//   ....[0]....
.L_28:
        /*0050*/ 	.word	0x00000610


	//   ....[1]....
        /*0054*/ 	.word	0x00000630


	//   ....[2]....
        /*0058*/ 	.word	0x000006b0


	//   ....[3]....
        /*005c*/ 	.word	0x000006c0


	//   ....[4]....
        /*0060*/ 	.word	0x000006d0


	//   ....[5]....
        /*0064*/ 	.word	0x000006f0


	//   ....[6]....
        /*0068*/ 	.word	0x00000780


	//   ....[7]....
        /*006c*/ 	.word	0x000007a0


	//----- nvinfo : EIATTR_COOP_GROUP_MASK_REGIDS
	.align		4
.L_29:
        /*0070*/ 	.byte	0x04, 0x29
        /*0072*/ 	.short	(.L_31 - .L_30)


	//   ....[0]....
.L_30:
        /*0074*/ 	.word	0xffffffff


	//   ....[1]....
        /*0078*/ 	.word	0xffffffff


	//   ....[2]....
        /*007c*/ 	.word	0xffffffff


	//   ....[3]....
        /*0080*/ 	.word	0xffffffff


	//   ....[4]....
        /*0084*/ 	.word	0xffffffff


	//   ....[5]....
        /*0088*/ 	.word	0xffffffff


	//----- nvinfo : EIATTR_COOP_GROUP_INSTR_OFFSETS
	.align		4
.L_31:
        /*008c*/ 	.byte	0x04, 0x28
        /*008e*/ 	.short	(.L_33 - .L_32)


	//   ....[0]....
.L_32:
        /*0090*/ 	.word	0x00000070


	//   ....[1]....
        /*0094*/ 	.word	0x00000080


	//   ....[2]....
        /*0098*/ 	.word	0x00000140


	//   ....[3]....
        /*009c*/ 	.word	0x00000500


	//   ....[4]....
        /*00a0*/ 	.word	0x00000540


	//   ....[5]....
        /*00a4*/ 	.word	0x00000590


	//----- nvinfo : EIATTR_REG_RECONFIG
	.align		4
.L_33:
        /*00a8*/ 	.byte	0x01, 0x54
	.zero		2


	//----- nvinfo : EIATTR_SYSCALL_OFFSETS
	.align		4
        /*00ac*/ 	.byte	0x04, 0x46
        /*00ae*/ 	.short	(.L_35 - .L_34)


	//   ....[0]....
.L_34:
        /*00b0*/ 	.word	0x00001830


	//----- nvinfo : EIATTR_MBARRIER_INSTR_OFFSETS
	.align		4
.L_35:
        /*00b4*/ 	.byte	0x04, 0x39
        /*00b6*/ 	.short	(.L_37 - .L_36)


	//   ....[0]....
.L_36:
        /*00b8*/ 	.word	0x00000260
        /*00bc*/ 	.word	0x000000ff
        /*00c0*/ 	.word	0x00000000
        /*00c4*/ 	.short	0x0100
        /*00c6*/ 	.byte	0x08
	.zero		1


	//   ....[1]....
        /*00c8*/ 	.word	0x00000270
        /*00cc*/ 	.word	0x000000ff
        /*00d0*/ 	.word	0x000000a0
        /*00d4*/ 	.short	0x0100
        /*00d6*/ 	.byte	0x08
	.zero		1


	//   ....[2]....
        /*00d8*/ 	.word	0x00000280
        /*00dc*/ 	.word	0x000000ff
        /*00e0*/ 	.word	0x00000008
        /*00e4*/ 	.short	0x0100
        /*00e6*/ 	.byte	0x08
	.zero		1


	//   ....[3]....
        /*00e8*/ 	.word	0x00000290
        /*00ec*/ 	.word	0x000000ff
        /*00f0*/ 	.word	0x000000a8
        /*00f4*/ 	.short	0x0100
        /*00f6*/ 	.byte	0x08
	.zero		1


	//   ....[4]....
        /*00f8*/ 	.word	0x000002a0
        /*00fc*/ 	.word	0x000000ff
        /*0100*/ 	.word	0x00000010
        /*0104*/ 	.short	0x0100
        /*0106*/ 	.byte	0x08
	.zero		1


	//   ....[5]....
        /*0108*/ 	.word	0x000002b0
        /*010c*/ 	.word	0x000000ff
        /*0110*/ 	.word	0x000000b0
        /*0114*/ 	.short	0x0100
        /*0116*/ 	.byte	0x08
	.zero		1


	//   ....[6]....
        /*0118*/ 	.word	0x000002c0
        /*011c*/ 	.word	0x000000ff
        /*0120*/ 	.word	0x00000018
        /*0124*/ 	.short	0x0100
        /*0126*/ 	.byte	0x08
	.zero		1


	//   ....[7]....
        /*0128*/ 	.word	0x000002d0
        /*012c*/ 	.word	0x000000ff
        /*0130*/ 	.word	0x000000b8
        /*0134*/ 	.short	0x0100
        /*0136*/ 	.byte	0x08
	.zero		1


	//   ....[8]....
        /*0138*/ 	.word	0x000002e0
        /*013c*/ 	.word	0x000000ff
        /*0140*/ 	.word	0x00000020
        /*0144*/ 	.short	0x0100
        /*0146*/ 	.byte	0x08
	.zero		1


	//   ....[9]....
        /*0148*/ 	.word	0x000002f0
        /*014c*/ 	.word	0x000000ff
        /*0150*/ 	.word	0x000000c0
        /*0154*/ 	.short	0x0100
        /*0156*/ 	.byte	0x08
	.zero		1


	//   ....[10]....
        /*0158*/ 	.word	0x00000300
        /*015c*/ 	.word	0x000000ff
        /*0160*/ 	.word	0x00000028
        /*0164*/ 	.short	0x0100
        /*0166*/ 	.byte	0x08
	.zero		1


	//   ....[11]....
        /*0168*/ 	.word	0x00000310
        /*016c*/ 	.word	0x000000ff
        /*0170*/ 	.word	0x000000c8
        /*0174*/ 	.short	0x0100
        /*0176*/ 	.byte	0x08
	.zero		1


	//   ....[12]....
        /*0178*/ 	.word	0x00000320
        /*017c*/ 	.word	0x000000ff
        /*0180*/ 	.word	0x00000030
        /*0184*/ 	.short	0x0100
        /*0186*/ 	.byte	0x08
	.zero		1


	//   ....[13]....
        /*0188*/ 	.word	0x00000330
        /*018c*/ 	.word	0x000000ff
        /*0190*/ 	.word	0x000000d0
        /*0194*/ 	.short	0x0100
        /*0196*/ 	.byte	0x08
	.zero		1


	//   ....[14]....
        /*0198*/ 	.word	0x00000340
        /*019c*/ 	.word	0x000000ff
        /*01a0*/ 	.word	0x00000038
        /*01a4*/ 	.short	0x0100
        /*01a6*/ 	.byte	0x08
	.zero		1


	//   ....[15]....
        /*01a8*/ 	.word	0x00000350
        /*01ac*/ 	.word	0x000000ff
        /*01b0*/ 	.word	0x000000d8
        /*01b4*/ 	.short	0x0100
        /*01b6*/ 	.byte	0x08
	.zero		1


	//   ....[16]....
        /*01b8*/ 	.word	0x00000360
        /*01bc*/ 	.word	0x000000ff
        /*01c0*/ 	.word	0x00000040
        /*01c4*/ 	.short	0x0100
        /*01c6*/ 	.byte	0x08
	.zero		1


	//   ....[17]....
        /*01c8*/ 	.word	0x00000370
        /*01cc*/ 	.word	0x000000ff
        /*01d0*/ 	.word	0x000000e0
        /*01d4*/ 	.short	0x0100
        /*01d6*/ 	.byte	0x08
	.zero		1


	//   ....[18]....
        /*01d8*/ 	.word	0x00000380
        /*01dc*/ 	.word	0x000000ff
        /*01e0*/ 	.word	0x00000048
        /*01e4*/ 	.short	0x0100
        /*01e6*/ 	.byte	0x08
	.zero		1


	//   ....[19]....
        /*01e8*/ 	.word	0x00000390
        /*01ec*/ 	.word	0x000000ff
        /*01f0*/ 	.word	0x000000e8
        /*01f4*/ 	.short	0x0100
        /*01f6*/ 	.byte	0x08
	.zero		1


	//   ....[20]....
        /*01f8*/ 	.word	0x000003a0
        /*01fc*/ 	.word	0x000000ff
        /*0200*/ 	.word	0x00000050
        /*0204*/ 	.short	0x0100
        /*0206*/ 	.byte	0x08
	.zero		1


	//   ....[21]....
        /*0208*/ 	.word	0x000003b0
        /*020c*/ 	.word	0x000000ff
        /*0210*/ 	.word	0x000000f0
        /*0214*/ 	.short	0x0100
        /*0216*/ 	.byte	0x08
	.zero		1


	//   ....[22]....
        /*0218*/ 	.word	0x000003c0
        /*021c*/ 	.word	0x000000ff
        /*0220*/ 	.word	0x00000058
        /*0224*/ 	.short	0x0100
        /*0226*/ 	.byte	0x08
	.zero		1


	//   ....[23]....
        /*0228*/ 	.word	0x000003d0
        /*022c*/ 	.word	0x000000ff
        /*0230*/ 	.word	0x000000f8
        /*0234*/ 	.short	0x0100
        /*0236*/ 	.byte	0x08
	.zero		1


	//   ....[24]....
        /*0238*/ 	.word	0x000003e0
        /*023c*/ 	.word	0x000000ff
        /*0240*/ 	.word	0x00000060
        /*0244*/ 	.short	0x0100
        /*0246*/ 	.byte	0x08
	.zero		1


	//   ....[25]....
        /*0248*/ 	.word	0x000003f0
        /*024c*/ 	.word	0x000000ff
        /*0250*/ 	.word	0x00000100
        /*0254*/ 	.short	0x0100
        /*0256*/ 	.byte	0x08
	.zero		1


	//   ....[26]....
        /*0258*/ 	.word	0x00000400
        /*025c*/ 	.word	0x000000ff
        /*0260*/ 	.word	0x00000068
        /*0264*/ 	.short	0x0100
        /*0266*/ 	.byte	0x08
	.zero		1


	//   ....[27]....
        /*0268*/ 	.word	0x00000410
        /*026c*/ 	.word	0x000000ff
        /*0270*/ 	.word	0x00000108
        /*0274*/ 	.short	0x0100
        /*0276*/ 	.byte	0x08
	.zero		1


	//   ....[28]....
        /*0278*/ 	.word	0x00000420
        /*027c*/ 	.word	0x000000ff
        /*0280*/ 	.word	0x00000070
        /*0284*/ 	.short	0x0100
        /*0286*/ 	.byte	0x08
	.zero		1


	//   ....[29]....
        /*0288*/ 	.word	0x00000430
        /*028c*/ 	.word	0x000000ff
        /*0290*/ 	.word	0x00000110
        /*0294*/ 	.short	0x0100
        /*0296*/ 	.byte	0x08
	.zero		1


	//   ....[30]....
        /*0298*/ 	.word	0x00000440
        /*029c*/ 	.word	0x000000ff
        /*02a0*/ 	.word	0x00000078
        /*02a4*/ 	.short	0x0100
        /*02a6*/ 	.byte	0x08
	.zero		1


	//   ....[31]....
        /*02a8*/ 	.word	0x00000450
        /*02ac*/ 	.word	0x000000ff
        /*02b0*/ 	.word	0x00000118
        /*02b4*/ 	.short	0x0100
        /*02b6*/ 	.byte	0x08
	.zero		1


	//   ....[32]....
        /*02b8*/ 	.word	0x00000460
        /*02bc*/ 	.word	0x000000ff
        /*02c0*/ 	.word	0x00000080
        /*02c4*/ 	.short	0x0100
        /*02c6*/ 	.byte	0x08
	.zero		1


	//   ....[33]....
        /*02c8*/ 	.word	0x00000470
        /*02cc*/ 	.word	0x000000ff
        /*02d0*/ 	.word	0x00000120
        /*02d4*/ 	.short	0x0100
        /*02d6*/ 	.byte	0x08
	.zero		1


	//   ....[34]....
        /*02d8*/ 	.word	0x00000480
        /*02dc*/ 	.word	0x000000ff
        /*02e0*/ 	.word	0x00000088
        /*02e4*/ 	.short	0x0100
        /*02e6*/ 	.byte	0x08
	.zero		1


	//   ....[35]....
        /*02e8*/ 	.word	0x00000490
        /*02ec*/ 	.word	0x000000ff
        /*02f0*/ 	.word	0x00000128
        /*02f4*/ 	.short	0x0100
        /*02f6*/ 	.byte	0x08
	.zero		1


	//   ....[36]....
        /*02f8*/ 	.word	0x000004a0
        /*02fc*/ 	.word	0x000000ff
        /*0300*/ 	.word	0x00000090
        /*0304*/ 	.short	0x0100
        /*0306*/ 	.byte	0x08
	.zero		1


	//   ....[37]....
        /*0308*/ 	.word	0x000004b0
        /*030c*/ 	.word	0x000000ff
        /*0310*/ 	.word	0x00000130
        /*0314*/ 	.short	0x0100
        /*0316*/ 	.byte	0x08
	.zero		1


	//   ....[38]....
        /*0318*/ 	.word	0x000004c0
        /*031c*/ 	.word	0x000000ff
        /*0320*/ 	.word	0x00000098
        /*0324*/ 	.short	0x0100
        /*0326*/ 	.byte	0x08
	.zero		1


	//   ....[39]....
        /*0328*/ 	.word	0x000004d0
        /*032c*/ 	.word	0x000000ff
        /*0330*/ 	.word	0x00000138
        /*0334*/ 	.short	0x0100
        /*0336*/ 	.byte	0x08
	.zero		1


	//   ....[40]....
        /*0338*/ 	.word	0x000007e0
        /*033c*/ 	.word	0x000000ff
        /*0340*/ 	.word	0x00000170
        /*0344*/ 	.short	0x0100
        /*0346*/ 	.byte	0x08
	.zero		1


	//   ....[41]....
        /*0348*/ 	.word	0x00000850
        /*034c*/ 	.word	0x000000ff
        /*0350*/ 	.word	0x00000178
        /*0354*/ 	.short	0x0100
        /*0356*/ 	.byte	0x08
	.zero		1


	//   ....[42]....
        /*0358*/ 	.word	0x00000870
        /*035c*/ 	.word	0x000000ff
        /*0360*/ 	.word	0x00000150
        /*0364*/ 	.short	0x0100
        /*0366*/ 	.byte	0x09
	.zero		1


	//   ....[43]....
        /*0368*/ 	.word	0x00000880
        /*036c*/ 	.word	0x000000ff
        /*0370*/ 	.word	0x00000158
        /*0374*/ 	.short	0x0100
        /*0376*/ 	.byte	0x09
	.zero		1


	//   ....[44]....
        /*0378*/ 	.word	0x00000890
        /*037c*/ 	.word	0x000000ff
        /*0380*/ 	.word	0x00000160
        /*0384*/ 	.short	0x0100
        /*0386*/ 	.byte	0x09
	.zero		1


	//   ....[45]....
        /*0388*/ 	.word	0x000008a0
        /*038c*/ 	.word	0x000000ff
        /*0390*/ 	.word	0x00000168
        /*0394*/ 	.short	0x0100
        /*0396*/ 	.byte	0x09
	.zero		1


	//   ....[46]....
        /*0398*/ 	.word	0x00001710
        /*039c*/ 	.word	0x00000055
        /*03a0*/ 	.word	0x00000000
        /*03a4*/ 	.short	0x010a
        /*03a6*/ 	.byte	0x2b
	.zero		1


	//   ....[47]....
        /*03a8*/ 	.word	0x000018b0
        /*03ac*/ 	.word	0x00000003
        /*03b0*/ 	.word	0x00000000
        /*03b4*/ 	.short	0x010a
        /*03b6*/ 	.byte	0x3f
	.zero		1


	//   ....[48]....
        /*03b8*/ 	.word	0x000018f0
        /*03bc*/ 	.word	0x00000003
        /*03c0*/ 	.word	0x00000000
        /*03c4*/ 	.short	0x010a
        /*03c6*/ 	.byte	0x3f
	.zero		1


	//   ....[49]....
        /*03c8*/ 	.word	0x00001f90
        /*03cc*/ 	.word	0x000000ff
        /*03d0*/ 	.word	0x00000000
        /*03d4*/ 	.short	0x010a
        /*03d6*/ 	.byte	0x06
	.zero		1


	//   ....[50]....
        /*03d8*/ 	.word	0x00001fd0
        /*03dc*/ 	.word	0x000000ff
        /*03e0*/ 	.word	0x00000000
        /*03e4*/ 	.short	0x010a
        /*03e6*/ 	.byte	0x06
	.zero		1


	//   ....[51]....
        /*03e8*/ 	.word	0x000025d0
        /*03ec*/ 	.word	0x000000ff
        /*03f0*/ 	.word	0x00000000
        /*03f4*/ 	.short	0x0101
        /*03f6*/ 	.byte	0x06
	.zero		1


	//   ....[52]....
        /*03f8*/ 	.word	0x000026c0
        /*03fc*/ 	.word	0x00000056
        /*0400*/ 	.word	0x00000000
        /*0404*/ 	.short	0x0101
        /*0406*/ 	.byte	0x2c
	.zero		1


	//   ....[53]....
        /*0408*/ 	.word	0x00002790
        /*040c*/ 	.word	0x000000ff
        /*0410*/ 	.word	0x00000000
        /*0414*/ 	.short	0x0101
        /*0416*/ 	.byte	0x06
	.zero		1


	//   ....[54]....
        /*0418*/ 	.word	0x00002840
        /*041c*/ 	.word	0x00000055
        /*0420*/ 	.word	0x00000010
        /*0424*/ 	.short	0x010a
        /*0426*/ 	.byte	0x2b
	.zero		1


	//   ....[55]....
        /*0428*/ 	.word	0x000065e0
        /*042c*/ 	.word	0x00000058
        /*0430*/ 	.word	0x00000000
        /*0434*/ 	.short	0x0101
        /*0436*/ 	.byte	0x2c
	.zero		1


	//   ....[56]....
        /*0438*/ 	.word	0x00006f40
        /*043c*/ 	.word	0x0000000a
        /*0440*/ 	.word	0x000000a0
        /*0444*/ 	.short	0x010a
        /*0446*/ 	.byte	0x3f
	.zero		1


	//   ....[57]....
        /*0448*/ 	.word	0x000072e0
        /*044c*/ 	.word	0x00000005
        /*0450*/ 	.word	0x00000178
        /*0454*/ 	.short	0x0101
        /*0456*/ 	.byte	0x3f
	.zero		1


	//   ....[58]....
        /*0458*/ 	.word	0x00007a60
        /*045c*/ 	.word	0x00000009
        /*0460*/ 	.word	0x00000000
        /*0464*/ 	.short	0x010a
        /*0466*/ 	.byte	0x3f
	.zero		1


	//   ....[59]....
        /*0468*/ 	.word	0x00007ae0
        /*046c*/ 	.word	0x00000008
        /*0470*/ 	.word	0x00000000
        /*0474*/ 	.short	0x010a
        /*0476*/ 	.byte	0x3f
	.zero		1


	//   ....[60]....
        /*0478*/ 	.word	0x00007b70
        /*047c*/ 	.word	0x00000009
        /*0480*/ 	.word	0x00000000
        /*0484*/ 	.short	0x010a
        /*0486*/ 	.byte	0x3f
	.zero		1


	//   ....[61]....
        /*0488*/ 	.word	0x00007c00
        /*048c*/ 	.word	0x00000008
        /*0490*/ 	.word	0x00000000
        /*0494*/ 	.short	0x010a
        /*0496*/ 	.byte	0x3f
	.zero		1


	//   ....[62]....
        /*0498*/ 	.word	0x00007c90
        /*049c*/ 	.word	0x00000009
        /*04a0*/ 	.word	0x00000000
        /*04a4*/ 	.short	0x010a
        /*04a6*/ 	.byte	0x3f
	.zero		1


	//   ....[63]....
        /*04a8*/ 	.word	0x00007d20
        /*04ac*/ 	.word	0x00000008
        /*04b0*/ 	.word	0x00000000
        /*04b4*/ 	.short	0x010a
        /*04b6*/ 	.byte	0x3f
	.zero		1


	//   ....[64]....
        /*04b8*/ 	.word	0x00007db0
        /*04bc*/ 	.word	0x00000009
        /*04c0*/ 	.word	0x00000000
        /*04c4*/ 	.short	0x010a
        /*04c6*/ 	.byte	0x3f
	.zero		1


	//   ....[65]....
        /*04c8*/ 	.word	0x00007e40
        /*04cc*/ 	.word	0x00000008
        /*04d0*/ 	.word	0x00000000
        /*04d4*/ 	.short	0x010a
        /*04d6*/ 	.byte	0x3f
	.zero		1


	//   ....[66]....
        /*04d8*/ 	.word	0x00007ed0
        /*04dc*/ 	.word	0x00000009
        /*04e0*/ 	.word	0x00000000
        /*04e4*/ 	.short	0x010a
        /*04e6*/ 	.byte	0x3f
	.zero		1


	//   ....[67]....
        /*04e8*/ 	.word	0x00007f60
        /*04ec*/ 	.word	0x00000008
        /*04f0*/ 	.word	0x00000000
        /*04f4*/ 	.short	0x010a
        /*04f6*/ 	.byte	0x3f
	.zero		1


	//   ....[68]....
        /*04f8*/ 	.word	0x00007ff0
        /*04fc*/ 	.word	0x00000009
        /*0500*/ 	.word	0x00000000
        /*0504*/ 	.short	0x010a
        /*0506*/ 	.byte	0x3f
	.zero		1


	//   ....[69]....
        /*0508*/ 	.word	0x00008080
        /*050c*/ 	.word	0x00000008
        /*0510*/ 	.word	0x00000000
        /*0514*/ 	.short	0x010a
        /*0516*/ 	.byte	0x3f
	.zero		1


	//   ....[70]....
        /*0518*/ 	.word	0x00008110
        /*051c*/ 	.word	0x00000009
        /*0520*/ 	.word	0x00000000
        /*0524*/ 	.short	0x010a
        /*0526*/ 	.byte	0x3f
	.zero		1


	//   ....[71]....
        /*0528*/ 	.word	0x000081a0
        /*052c*/ 	.word	0x00000008
        /*0530*/ 	.word	0x00000000
        /*0534*/ 	.short	0x010a
        /*0536*/ 	.byte	0x3f
	.zero		1


	//   ....[72]....
        /*0538*/ 	.word	0x00008230
        /*053c*/ 	.word	0x00000009
        /*0540*/ 	.word	0x00000000
        /*0544*/ 	.short	0x010a
        /*0546*/ 	.byte	0x3f
	.zero		1


	//   ....[73]....
        /*0548*/ 	.word	0x000082c0
        /*054c*/ 	.word	0x00000008
        /*0550*/ 	.word	0x00000000
        /*0554*/ 	.short	0x010a
        /*0556*/ 	.byte	0x3f
	.zero		1


	//   ....[74]....
        /*0558*/ 	.word	0x00008350
        /*055c*/ 	.word	0x00000009
        /*0560*/ 	.word	0x00000000
        /*0564*/ 	.short	0x010a
        /*0566*/ 	.byte	0x3f
	.zero		1


	//   ....[75]....
        /*0568*/ 	.word	0x000083e0
        /*056c*/ 	.word	0x00000008
        /*0570*/ 	.word	0x00000000
        /*0574*/ 	.short	0x010a
        /*0576*/ 	.byte	0x3f
	.zero		1


	//   ....[76]....
        /*0578*/ 	.word	0x00008470
        /*057c*/ 	.word	0x0000000b
        /*0580*/ 	.word	0x00000000
        /*0584*/ 	.short	0x010a
        /*0586*/ 	.byte	0x3f
	.zero		1


	//   ....[77]....
        /*0588*/ 	.word	0x00008500
        /*058c*/ 	.word	0x00000003
        /*0590*/ 	.word	0x00000000
        /*0594*/ 	.short	0x010a
        /*0596*/ 	.byte	0x3f
	.zero		1


	//   ....[78]....
        /*0598*/ 	.word	0x00008560
        /*059c*/ 	.word	0x00000057
        /*05a0*/ 	.word	0x00000000
        /*05a4*/ 	.short	0x010a
        /*05a6*/ 	.byte	0x3f
	.zero		1


	//   ....[79]....
        /*05a8*/ 	.word	0x000085b0
        /*05ac*/ 	.word	0x00000003
        /*05b0*/ 	.word	0x00000000
        /*05b4*/ 	.short	0x010a
        /*05b6*/ 	.byte	0x3f
	.zero		1


	//   ....[80]....
        /*05b8*/ 	.word	0x00008610
        /*05bc*/ 	.word	0x00000004
        /*05c0*/ 	.word	0x00000000
        /*05c4*/ 	.short	0x010a
        /*05c6*/ 	.byte	0x3f
	.zero		1


	//   ....[81]....
        /*05c8*/ 	.word	0x00008660
        /*05cc*/ 	.word	0x00000057
        /*05d0*/ 	.word	0x00000010
        /*05d4*/ 	.short	0x010a
        /*05d6*/ 	.byte	0x3f
	.zero		1


	//   ....[82]....
        /*05d8*/ 	.word	0x00008730
        /*05dc*/ 	.word	0x0000000a
        /*05e0*/ 	.word	0x000000a0
        /*05e4*/ 	.short	0x010a
        /*05e6*/ 	.byte	0x3f
	.zero		1


	//   ....[83]....
        /*05e8*/ 	.word	0x00008800
        /*05ec*/ 	.word	0x00000009
        /*05f0*/ 	.word	0x00000000
        /*05f4*/ 	.short	0x010a
        /*05f6*/ 	.byte	0x3f
	.zero		1


	//   ....[84]....
        /*05f8*/ 	.word	0x00008850
        /*05fc*/ 	.word	0x00000008
        /*0600*/ 	.word	0x00000000
        /*0604*/ 	.short	0x010a
        /*0606*/ 	.byte	0x3f
	.zero		1


	//   ....[85]....
        /*0608*/ 	.word	0x000088a0
        /*060c*/ 	.word	0x00000009
        /*0610*/ 	.word	0x00000000
        /*0614*/ 	.short	0x010a
        /*0616*/ 	.byte	0x3f
	.zero		1


	//   ....[86]....
        /*0618*/ 	.word	0x000088f0
        /*061c*/ 	.word	0x00000008
        /*0620*/ 	.word	0x00000000
        /*0624*/ 	.short	0x010a
        /*0626*/ 	.byte	0x3f
	.zero		1


	//   ....[87]....
        /*0628*/ 	.word	0x00008940
        /*062c*/ 	.word	0x00000009
        /*0630*/ 	.word	0x00000000
        /*0634*/ 	.short	0x010a
        /*0636*/ 	.byte	0x3f
	.zero		1


	//   ....[88]....
        /*0638*/ 	.word	0x00008990
        /*063c*/ 	.word	0x00000008
        /*0640*/ 	.word	0x00000000
        /*0644*/ 	.short	0x010a
        /*0646*/ 	.byte	0x3f
	.zero		1


	//   ....[89]....
        /*0648*/ 	.word	0x000089e0
        /*064c*/ 	.word	0x00000009
        /*0650*/ 	.word	0x00000000
        /*0654*/ 	.short	0x010a
        /*0656*/ 	.byte	0x3f
	.zero		1


	//   ....[90]....
        /*0658*/ 	.word	0x00008a30
        /*065c*/ 	.word	0x00000008
        /*0660*/ 	.word	0x00000000
        /*0664*/ 	.short	0x010a
        /*0666*/ 	.byte	0x3f
	.zero		1


	//   ....[91]....
        /*0668*/ 	.word	0x00008a80
        /*066c*/ 	.word	0x00000009
        /*0670*/ 	.word	0x00000000
        /*0674*/ 	.short	0x010a
        /*0676*/ 	.byte	0x3f
	.zero		1


	//   ....[92]....
        /*0678*/ 	.word	0x00008ad0
        /*067c*/ 	.word	0x00000008
        /*0680*/ 	.word	0x00000000
        /*0684*/ 	.short	0x010a
        /*0686*/ 	.byte	0x3f
	.zero		1


	//   ....[93]....
        /*0688*/ 	.word	0x00008b20
        /*068c*/ 	.word	0x00000009
        /*0690*/ 	.word	0x00000000
        /*0694*/ 	.short	0x010a
        /*0696*/ 	.byte	0x3f
	.zero		1


	//   ....[94]....
        /*0698*/ 	.word	0x00008b70
        /*069c*/ 	.word	0x00000008
        /*06a0*/ 	.word	0x00000000
        /*06a4*/ 	.short	0x010a
        /*06a6*/ 	.byte	0x3f
	.zero		1


	//   ....[95]....
        /*06a8*/ 	.word	0x00008bc0
        /*06ac*/ 	.word	0x00000009
        /*06b0*/ 	.word	0x00000000
        /*06b4*/ 	.short	0x010a
        /*06b6*/ 	.byte	0x3f
	.zero		1


	//   ....[96]....
        /*06b8*/ 	.word	0x00008c10
        /*06bc*/ 	.word	0x00000008
        /*06c0*/ 	.word	0x00000000
        /*06c4*/ 	.short	0x010a
        /*06c6*/ 	.byte	0x3f
	.zero		1


	//   ....[97]....
        /*06c8*/ 	.word	0x00008c60
        /*06cc*/ 	.word	0x00000009
        /*06d0*/ 	.word	0x00000000
        /*06d4*/ 	.short	0x010a
        /*06d6*/ 	.byte	0x3f
	.zero		1


	//   ....[98]....
        /*06d8*/ 	.word	0x00008cb0
        /*06dc*/ 	.word	0x00000008
        /*06e0*/ 	.word	0x00000000
        /*06e4*/ 	.short	0x010a
        /*06e6*/ 	.byte	0x3f
	.zero		1


	//   ....[99]....
        /*06e8*/ 	.word	0x00008d00
        /*06ec*/ 	.word	0x00000009
        /*06f0*/ 	.word	0x00000000
        /*06f4*/ 	.short	0x010a
        /*06f6*/ 	.byte	0x3f
	.zero		1


	//   ....[100]....
        /*06f8*/ 	.word	0x00008d50
        /*06fc*/ 	.word	0x00000008
        /*0700*/ 	.word	0x00000000
        /*0704*/ 	.short	0x010a
        /*0706*/ 	.byte	0x3f
	.zero		1


	//   ....[101]....
        /*0708*/ 	.word	0x00008da0
        /*070c*/ 	.word	0x0000000b
        /*0710*/ 	.word	0x00000000
        /*0714*/ 	.short	0x010a
        /*0716*/ 	.byte	0x3f
	.zero		1


	//----- nvinfo : EIATTR_NUM_MBARRIERS
	.align		4
.L_37:
        /*0718*/ 	.byte	0x03, 0x38
        /*071a*/ 	.short	0x002e


	//----- nvinfo : EIATTR_EXIT_INSTR_OFFSETS
	.align		4
        /*071c*/ 	.byte	0x04, 0x1c
        /*071e*/ 	.short	(.L_39 - .L_38)


	//   ....[0]....
.L_38:
        /*0720*/ 	.word	0x000013b0


	//   ....[1]....
        /*0724*/ 	.word	0x00001410


	//   ....[2]....
        /*0728*/ 	.word	0x00006c70


	//   ....[3]....
        /*072c*/ 	.word	0x00006ca0


	//   ....[4]....
        /*0730*/ 	.word	0x00008550


	//----- nvinfo : EIATTR_MAX_THREADS
	.align		4
.L_39:
        /*0734*/ 	.byte	0x04, 0x05
        /*0736*/ 	.short	(.L_41 - .L_40)
.L_40:
        /*0738*/ 	.word	0x00000180
        /*073c*/ 	.word	0x00000001
        /*0740*/ 	.word	0x00000001


	//----- nvinfo : EIATTR_CRS_STACK_SIZE
	.align		4
.L_41:
        /*0744*/ 	.byte	0x04, 0x1e
        /*0746*/ 	.short	(.L_43 - .L_42)
.L_42:
        /*0748*/ 	.word	0x00000000


	//----- nvinfo : EIATTR_CBANK_PARAM_SIZE
	.align		4
.L_43:
        /*074c*/ 	.byte	0x03, 0x19
        /*074e*/ 	.short	0x0470


	//----- nvinfo : EIATTR_PARAM_CBANK
	.align		4
        /*0750*/ 	.byte	0x04, 0x0a
        /*0752*/ 	.short	(.L_45 - .L_44)
	.align		4
.L_44:
        /*0754*/ 	.word	index@(.nv.constant0._ZN7cutlass13device_kernelINS_4gemm6kernel13GemmUniversalIN4cute5tupleIJiiiiEEENS1_10collective13CollectiveMmaINS1_34MainloopSm90TmaGmmaWarpSpecializedILi20ENS5_IJNS4_1CILi1EEESB_SB_EEENS1_32KernelTmaWarpSpecializedPingpongEEENS5_IJNSA_ILi64EEENSA_ILi112EEENSA_ILi32EEEEEENS_10bfloat16_tENS5_IJlSB_lEEESJ_SK_NS4_8TiledMMAINS4_8MMA_AtomIJNS4_4SM904GMMA27MMA_64x16x16_F32BF16BF16_SSILNSO_5MajorE0ELSQ_0ELNSO_7ScaleInE1ELSR_1EEEEEENS4_6LayoutISC_NS5_IJNSA_ILi0EEESV_SV_EEEEENS5_IJNS4_10UnderscoreESY_SY_EEEEENS4_13SM90_TMA_LOADENS4_14ComposedLayoutINS4_7SwizzleILi2ELi4ELi3EEENS4_18smem_ptr_flag_bitsILi16EEENSU_INS5_IJNSA_ILi8EEESH_EEENS5_IJSH_SB_EEEEEEEvNS4_8identityES11_S1B_vS1C_EENS_8epilogue10collective6detail29Sm90TmaWarpSpecializedAdapterINS1F_15DefaultEpilogueISJ_SK_SK_NS1E_6thread17LinearCombinationISJ_Li1EffLNS1J_9ScaleType4KindE0ELNS_15FloatRoundStyleE2ESJ_EENS1_15EpilogueDefaultEEEEEvvEEEEvNT_6ParamsE)
        /*0758*/ 	.short	0x0210
        /*075a*/ 	.short	0x0470


	//----- nvinfo : EIATTR_SW_WAR
	.align		4
.L_45:
        /*075c*/ 	.byte	0x04, 0x36
        /*075e*/ 	.short	(.L_47 - .L_46)
.L_46:
        /*0760*/ 	.word	0x00000008
.L_47:


//--------------------- .nv.callgraph             --------------------------
	.section	.nv.callgraph,"",@"SHT_CUDA_CALLGRAPH"
	.align	4
	.sectionentsize	8
	.align		4
        /*0000*/ 	.word	0x00000000
	.align		4
        /*0004*/ 	.word	0xffffffff
	.align		4
        /*0008*/ 	.word	index@(_ZN7cutlass13device_kernelINS_4gemm6kernel13GemmUniversalIN4cute5tupleIJiiiiEEENS1_10collective13CollectiveMmaINS1_34MainloopSm90TmaGmmaWarpSpecializedILi20ENS5_IJNS4_1CILi1EEESB_SB_EEENS1_32KernelTmaWarpSpecializedPingpongEEENS5_IJNSA_ILi64EEENSA_ILi112EEENSA_ILi32EEEEEENS_10bfloat16_tENS5_IJlSB_lEEESJ_SK_NS4_8TiledMMAINS4_8MMA_AtomIJNS4_4SM904GMMA27MMA_64x16x16_F32BF16BF16_SSILNSO_5MajorE0ELSQ_0ELNSO_7ScaleInE1ELSR_1EEEEEENS4_6LayoutISC_NS5_IJNSA_ILi0EEESV_SV_EEEEENS5_IJNS4_10UnderscoreESY_SY_EEEEENS4_13SM90_TMA_LOADENS4_14ComposedLayoutINS4_7SwizzleILi2ELi4ELi3EEENS4_18smem_ptr_flag_bitsILi16EEENSU_INS5_IJNSA_ILi8EEESH_EEENS5_IJSH_SB_EEEEEEEvNS4_8identityES11_S1B_vS1C_EENS_8epilogue10collective6detail29Sm90TmaWarpSpecializedAdapterINS1F_15DefaultEpilogueISJ_SK_SK_NS1E_6thread17LinearCombinationISJ_Li1EffLNS1J_9ScaleType4KindE0ELNS_15FloatRoundStyleE2ESJ_EENS1_15EpilogueDefaultEEEEEvvEEEEvNT_6ParamsE)
	.align		4
        /*000c*/ 	.word	index@(__assertfail)
	.align		4
        /*0010*/ 	.word	0x00000000
	.align		4
        /*0014*/ 	.word	0xfffffffe
	.align		4
        /*0018*/ 	.word	0x00000000
	.align		4
        /*001c*/ 	.word	0xfffffffd
	.align		4
        /*0020*/ 	.word	0x00000000
	.align		4
        /*0024*/ 	.word	0xfffffffc


//--------------------- .nv.constant4             --------------------------
	.section	.nv.constant4,"a",@progbits
	.align	8
	.align		8
.nv.constant4:
        /*0000*/ 	.dword	__assertfail
	.align		8
        /*0008*/ 	.dword	__unnamed_1
	.align		8
        /*0010*/ 	.dword	_ZN39_INTERNAL_2c3fab06_4_k_cu_44840555_28224cuda3std3__45__cpo5beginE
	.align		8
        /*0018*/ 	.dword	_ZN39_INTERNAL_2c3fab06_4_k_cu_44840555_28224cuda3std3__45__cpo3endE
	.align		8
        /*0020*/ 	.dword	_ZN39_INTERNAL_2c3fab06_4_k_cu_44840555_28224cuda3std3__45__cpo6cbeginE
	.align		8
        /*0028*/ 	.dword	_ZN39_INTERNAL_2c3fab06_4_k_cu_44840555_28224cuda3std3__45__cpo4cendE
	.align		8
        /*0030*/ 	.dword	_ZN39_INTERNAL_2c3fab06_4_k_cu_44840555_28224cuda3std3__441_GLOBAL__N__2c3fab06_4_k_cu_44840555_28226ignoreE
	.align		8
        /*0038*/ 	.dword	_ZN39_INTERNAL_2c3fab06_4_k_cu_44840555_28224cuda3std3__419piecewise_constructE
	.align		8
        /*0040*/ 	.dword	_ZN39_INTERNAL_2c3fab06_4_k_cu_44840555_28224cuda3std3__48in_placeE
	.align		8
        /*0048*/ 	.dword	_ZN39_INTERNAL_2c3fab06_4_k_cu_44840555_28224cuda3std6ranges3__45__cpo4swapE
	.align		8
        /*0050*/ 	.dword	_ZN39_INTERNAL_2c3fab06_4_k_cu_44840555_28224cuda3std6ranges3__45__cpo9iter_moveE
	.align		8
        /*0058*/ 	.dword	_ZN39_INTERNAL_2c3fab06_4_k_cu_44840555_28224cute7productE
	.align		8
        /*0060*/ 	.dword	_ZN39_INTERNAL_2c3fab06_4_k_cu_44840555_28224cute1_E
	.align		8
        /*0068*/ 	.dword	$str$22
	.align		8
        /*0070*/ 	.dword	$str$23


//--------------------- .text._ZN7cutlass13device_kernelINS_4gemm6kernel13GemmUniversalIN4cute5tupleIJiiiiEEENS1_10collective13CollectiveMmaINS1_34MainloopSm90TmaGmmaWarpSpecializedILi20ENS5_IJNS4_1CILi1EEESB_SB_EEENS1_32KernelTmaWarpSpecializedPingpongEEENS5_IJNSA_ILi64EEENSA_ILi112EEENSA_ILi32EEEEEENS_10bfloat16_tENS5_IJlSB_lEEESJ_SK_NS4_8TiledMMAINS4_8MMA_AtomIJNS4_4SM904GMMA27MMA_64x16x16_F32BF16BF16_SSILNSO_5MajorE0ELSQ_0ELNSO_7ScaleInE1ELSR_1EEEEEENS4_6LayoutISC_NS5_IJNSA_ILi0EEESV_SV_EEEEENS5_IJNS4_10UnderscoreESY_SY_EEEEENS4_13SM90_TMA_LOADENS4_14ComposedLayoutINS4_7SwizzleILi2ELi4ELi3EEENS4_18smem_ptr_flag_bitsILi16EEENSU_INS5_IJNSA_ILi8EEESH_EEENS5_IJSH_SB_EEEEEEEvNS4_8identityES11_S1B_vS1C_EENS_8epilogue10collective6detail29Sm90TmaWarpSpecializedAdapterINS1F_15DefaultEpilogueISJ_SK_SK_NS1E_6thread17LinearCombinationISJ_Li1EffLNS1J_9ScaleType4KindE0ELNS_15FloatRoundStyleE2ESJ_EENS1_15EpilogueDefaultEEEEEvvEEEEvNT_6ParamsE --------------------------
	.section	.text._ZN7cutlass13device_kernelINS_4gemm6kernel13GemmUniversalIN4cute5tupleIJiiiiEEENS1_10collective13CollectiveMmaINS1_34MainloopSm90TmaGmmaWarpSpecializedILi20ENS5_IJNS4_1CILi1EEESB_SB_EEENS1_32KernelTmaWarpSpecializedPingpongEEENS5_IJNSA_ILi64EEENSA_ILi112EEENSA_ILi32EEEEEENS_10bfloat16_tENS5_IJlSB_lEEESJ_SK_NS4_8TiledMMAINS4_8MMA_AtomIJNS4_4SM904GMMA27MMA_64x16x16_F32BF16BF16_SSILNSO_5MajorE0ELSQ_0ELNSO_7ScaleInE1ELSR_1EEEEEENS4_6LayoutISC_NS5_IJNSA_ILi0EEESV_SV_EEEEENS5_IJNS4_10UnderscoreESY_SY_EEEEENS4_13SM90_TMA_LOADENS4_14ComposedLayoutINS4_7SwizzleILi2ELi4ELi3EEENS4_18smem_ptr_flag_bitsILi16EEENSU_INS5_IJNSA_ILi8EEESH_EEENS5_IJSH_SB_EEEEEEEvNS4_8identityES11_S1B_vS1C_EENS_8epilogue10collective6detail29Sm90TmaWarpSpecializedAdapterINS1F_15DefaultEpilogueISJ_SK_SK_NS1E_6thread17LinearCombinationISJ_Li1EffLNS1J_9ScaleType4KindE0ELNS_15FloatRoundStyleE2ESJ_EENS1_15EpilogueDefaultEEEEEvvEEEEvNT_6ParamsE,"ax",@progbits
	.align	128
.text._ZN7cutlass13device_kernelINS_4gemm6kernel13GemmUniversalIN4cute5tupleIJiiiiEEENS1_10collective13CollectiveMmaINS1_34MainloopSm90TmaGmmaWarpSpecializedILi20ENS5_IJNS4_1CILi1EEESB_SB_EEENS1_32KernelTmaWarpSpecializedPingpongEEENS5_IJNSA_ILi64EEENSA_ILi112EEENSA_ILi32EEEEEENS_10bfloat16_tENS5_IJlSB_lEEESJ_SK_NS4_8TiledMMAINS4_8MMA_AtomIJNS4_4SM904GMMA27MMA_64x16x16_F32BF16BF16_SSILNSO_5MajorE0ELSQ_0ELNSO_7ScaleInE1ELSR_1EEEEEENS4_6LayoutISC_NS5_IJNSA_ILi0EEESV_SV_EEEEENS5_IJNS4_10UnderscoreESY_SY_EEEEENS4_13SM90_TMA_LOADENS4_14ComposedLayoutINS4_7SwizzleILi2ELi4ELi3EEENS4_18smem_ptr_flag_bitsILi16EEENSU_INS5_IJNSA_ILi8EEESH_EEENS5_IJSH_SB_EEEEEEEvNS4_8identityES11_S1B_vS1C_EENS_8epilogue10collective6detail29Sm90TmaWarpSpecializedAdapterINS1F_15DefaultEpilogueISJ_SK_SK_NS1E_6thread17LinearCombinationISJ_Li1EffLNS1J_9ScaleType4KindE0ELNS_15FloatRoundStyleE2ESJ_EENS1_15EpilogueDefaultEEEEEvvEEEEvNT_6ParamsE:
        .type           _ZN7cutlass13device_kernelINS_4gemm6kernel13GemmUniversalIN4cute5tupleIJiiiiEEENS1_10collective13CollectiveMmaINS1_34MainloopSm90TmaGmmaWarpSpecializedILi20ENS5_IJNS4_1CILi1EEESB_SB_EEENS1_32KernelTmaWarpSpecializedPingpongEEENS5_IJNSA_ILi64EEENSA_ILi112EEENSA_ILi32EEEEEENS_10bfloat16_tENS5_IJlSB_lEEESJ_SK_NS4_8TiledMMAINS4_8MMA_AtomIJNS4_4SM904GMMA27MMA_64x16x16_F32BF16BF16_SSILNSO_5MajorE0ELSQ_0ELNSO_7ScaleInE1ELSR_1EEEEEENS4_6LayoutISC_NS5_IJNSA_ILi0EEESV_SV_EEEEENS5_IJNS4_10UnderscoreESY_SY_EEEEENS4_13SM90_TMA_LOADENS4_14ComposedLayoutINS4_7SwizzleILi2ELi4ELi3EEENS4_18smem_ptr_flag_bitsILi16EEENSU_INS5_IJNSA_ILi8EEESH_EEENS5_IJSH_SB_EEEEEEEvNS4_8identityES11_S1B_vS1C_EENS_8epilogue10collective6detail29Sm90TmaWarpSpecializedAdapterINS1F_15DefaultEpilogueISJ_SK_SK_NS1E_6thread17LinearCombinationISJ_Li1EffLNS1J_9ScaleType4KindE0ELNS_15FloatRoundStyleE2ESJ_EENS1_15EpilogueDefaultEEEEEvvEEEEvNT_6ParamsE,@function
        .size           _ZN7cutlass13device_kernelINS_4gemm6kernel13GemmUniversalIN4cute5tupleIJiiiiEEENS1_10collective13CollectiveMmaINS1_34MainloopSm90TmaGmmaWarpSpecializedILi20ENS5_IJNS4_1CILi1EEESB_SB_EEENS1_32KernelTmaWarpSpecializedPingpongEEENS5_IJNSA_ILi64EEENSA_ILi112EEENSA_ILi32EEEEEENS_10bfloat16_tENS5_IJlSB_lEEESJ_SK_NS4_8TiledMMAINS4_8MMA_AtomIJNS4_4SM904GMMA27MMA_64x16x16_F32BF16BF16_SSILNSO_5MajorE0ELSQ_0ELNSO_7ScaleInE1ELSR_1EEEEEENS4_6LayoutISC_NS5_IJNSA_ILi0EEESV_SV_EEEEENS5_IJNS4_10UnderscoreESY_SY_EEEEENS4_13SM90_TMA_LOADENS4_14ComposedLayoutINS4_7SwizzleILi2ELi4ELi3EEENS4_18smem_ptr_flag_bitsILi16EEENSU_INS5_IJNSA_ILi8EEESH_EEENS5_IJSH_SB_EEEEEEEvNS4_8identityES11_S1B_vS1C_EENS_8epilogue10collective6detail29Sm90TmaWarpSpecializedAdapterINS1F_15DefaultEpilogueISJ_SK_SK_NS1E_6thread17LinearCombinationISJ_Li1EffLNS1J_9ScaleType4KindE0ELNS_15FloatRoundStyleE2ESJ_EENS1_15EpilogueDefaultEEEEEvvEEEEvNT_6ParamsE,(.L_x_214 - _ZN7cutlass13device_kernelINS_4gemm6kernel13GemmUniversalIN4cute5tupleIJiiiiEEENS1_10collective13CollectiveMmaINS1_34MainloopSm90TmaGmmaWarpSpecializedILi20ENS5_IJNS4_1CILi1EEESB_SB_EEENS1_32KernelTmaWarpSpecializedPingpongEEENS5_IJNSA_ILi64EEENSA_ILi112EEENSA_ILi32EEEEEENS_10bfloat16_tENS5_IJlSB_lEEESJ_SK_NS4_8TiledMMAINS4_8MMA_AtomIJNS4_4SM904GMMA27MMA_64x16x16_F32BF16BF16_SSILNSO_5MajorE0ELSQ_0ELNSO_7ScaleInE1ELSR_1EEEEEENS4_6LayoutISC_NS5_IJNSA_ILi0EEESV_SV_EEEEENS5_IJNS4_10UnderscoreESY_SY_EEEEENS4_13SM90_TMA_LOADENS4_14ComposedLayoutINS4_7SwizzleILi2ELi4ELi3EEENS4_18smem_ptr_flag_bitsILi16EEENSU_INS5_IJNSA_ILi8EEESH_EEENS5_IJSH_SB_EEEEEEEvNS4_8identityES11_S1B_vS1C_EENS_8epilogue10collective6detail29Sm90TmaWarpSpecializedAdapterINS1F_15DefaultEpilogueISJ_SK_SK_NS1E_6thread17LinearCombinationISJ_Li1EffLNS1J_9ScaleType4KindE0ELNS_15FloatRoundStyleE2ESJ_EENS1_15EpilogueDefaultEEEEEvvEEEEvNT_6ParamsE)
        .other          _ZN7cutlass13device_kernelINS_4gemm6kernel13GemmUniversalIN4cute5tupleIJiiiiEEENS1_10collective13CollectiveMmaINS1_34MainloopSm90TmaGmmaWarpSpecializedILi20ENS5_IJNS4_1CILi1EEESB_SB_EEENS1_32KernelTmaWarpSpecializedPingpongEEENS5_IJNSA_ILi64EEENSA_ILi112EEENSA_ILi32EEEEEENS_10bfloat16_tENS5_IJlSB_lEEESJ_SK_NS4_8TiledMMAINS4_8MMA_AtomIJNS4_4SM904GMMA27MMA_64x16x16_F32BF16BF16_SSILNSO_5MajorE0ELSQ_0ELNSO_7ScaleInE1ELSR_1EEEEEENS4_6LayoutISC_NS5_IJNSA_ILi0EEESV_SV_EEEEENS5_IJNS4_10UnderscoreESY_SY_EEEEENS4_13SM90_TMA_LOADENS4_14ComposedLayoutINS4_7SwizzleILi2ELi4ELi3EEENS4_18smem_ptr_flag_bitsILi16EEENSU_INS5_IJNSA_ILi8EEESH_EEENS5_IJSH_SB_EEEEEEEvNS4_8identityES11_S1B_vS1C_EENS_8epilogue10collective6detail29Sm90TmaWarpSpecializedAdapterINS1F_15DefaultEpilogueISJ_SK_SK_NS1E_6thread17LinearCombinationISJ_Li1EffLNS1J_9ScaleType4KindE0ELNS_15FloatRoundStyleE2ESJ_EENS1_15EpilogueDefaultEEEEEvvEEEEvNT_6ParamsE,@"STO_CUDA_ENTRY STV_DEFAULT"
_ZN7cutlass13device_kernelINS_4gemm6kernel13GemmUniversalIN4cute5tupleIJiiiiEEENS1_10collective13CollectiveMmaINS1_34MainloopSm90TmaGmmaWarpSpecializedILi20ENS5_IJNS4_1CILi1EEESB_SB_EEENS1_32KernelTmaWarpSpecializedPingpongEEENS5_IJNSA_ILi64EEENSA_ILi112EEENSA_ILi32EEEEEENS_10bfloat16_tENS5_IJlSB_lEEESJ_SK_NS4_8TiledMMAINS4_8MMA_AtomIJNS4_4SM904GMMA27MMA_64x16x16_F32BF16BF16_SSILNSO_5MajorE0ELSQ_0ELNSO_7ScaleInE1ELSR_1EEEEEENS4_6LayoutISC_NS5_IJNSA_ILi0EEESV_SV_EEEEENS5_IJNS4_10UnderscoreESY_SY_EEEEENS4_13SM90_TMA_LOADENS4_14ComposedLayoutINS4_7SwizzleILi2ELi4ELi3EEENS4_18smem_ptr_flag_bitsILi16EEENSU_INS5_IJNSA_ILi8EEESH_EEENS5_IJSH_SB_EEEEEEEvNS4_8identityES11_S1B_vS1C_EENS_8epilogue10collective6detail29Sm90TmaWarpSpecializedAdapterINS1F_15DefaultEpilogueISJ_SK_SK_NS1E_6thread17LinearCombinationISJ_Li1EffLNS1J_9ScaleType4KindE0ELNS_15FloatRoundStyleE2ESJ_EENS1_15EpilogueDefaultEEEEEvvEEEEvNT_6ParamsE:
[----:B------:R-:W0:Y:S02]  /*0000*/  LDC R1, c[0x0][0x28] ;  /* 0x00000a00ff017b82 */ /* 0x000e240000000800 */
[----:B0-----:R-:W-:Y:S01]  /*0010*/  VIADD R1, R1, 0xfffffff8 ;  /* 0xfffffff801017836 */ /* 0x001fe20000000000 */
[----:B------:R-:W0:Y:S01]  /*0020*/  S2R R4, SR_TID.X ;  /* 0x0000000000047919 */ /* 0x000e220000002100 */
[----:B------:R-:W-:Y:S01]  /*0030*/  ELECT P0, URZ, PT ;  /* 0x00000000003f782f */ /* 0x000fe20003800000 */
[----:B------:R-:W-:Y:S01]  /*0040*/  BSSY B0, `(.L_x_0) ;  /* 0x000000f000007945 */ /* 0x000fe20003800000 */
[--C-:B0-----:R-:W-:Y:S02]  /*0050*/  SHF.R.U32.HI R0, RZ, 0x5, R4.reuse ;  /* 0x00000005ff007819 */ /* 0x101fe40000011604 */
[----:B------:R-:W-:-:S03]  /*0060*/  SHF.R.U32.HI R5, RZ, 0x7, R4 ;  /* 0x00000007ff057819 */ /* 0x000fc60000011604 */
[----:B------:R-:W0:Y:S04]  /*0070*/  SHFL.IDX PT, R2, R0, RZ, 0x1f ;  /* 0x00001fff00027589 */ /* 0x000e2800000e0000 */
[----:B------:R1:W2:Y:S01]  /*0080*/  SHFL.IDX PT, R8, R5, RZ, 0x1f ;  /* 0x00001fff05087589 */ /* 0x0002a200000e0000 */
[----:B0-----:R-:W-:-:S13]  /*0090*/  ISETP.NE.OR P0, PT, R2, RZ, !P0 ;  /* 0x000000ff0200720c */ /* 0x001fda0004705670 */
[----:B-12---:R-:W-:Y:S05]  /*00a0*/  @P0 BRA `(.L_x_1) ;  /* 0x0000000000200947 */ /* 0x006fea0003800000 */
[----:B------:R-:W-:Y:S02]  /*00b0*/  ULDC.64 UR4, c[0x0][0x198] ;  /* 0x0000660000047ab9 */ /* 0x000fe40000000a00 */
[----:B------:R-:W-:Y:S02]  /*00c0*/  UIADD3 UR6, UP0, UR4, 0xf0, URZ ;  /* 0x000000f004067890 */ /* 0x000fe4000ff1e03f */
[----:B------:R-:W-:Y:S02]  /*00d0*/  UIADD3 UR4, UP1, UR4, 0x1f0, URZ ;  /* 0x000001f004047890 */ /* 0x000fe4000ff3e03f */
[----:B------:R-:W-:Y:S02]  /*00e0*/  UIADD3.X UR7, URZ, UR5, URZ, UP0, !UPT ;  /* 0x000000053f077290 */ /* 0x000fe400087fe43f */
[----:B------:R-:W-:-:S07]  /*00f0*/  UIADD3.X UR5, URZ, UR5, URZ, UP1, !UPT ;  /* 0x000000053f057290 */ /* 0x000fce0008ffe43f */
[----:B------:R0:W-:Y:S02]  /*0100*/  UTMACCTL.PF [UR6] ;  /* 0x00000000060079b9 */ /* 0x0001e40008040000 */
[----:B------:R0:W-:Y:S02]  /*0110*/  UTMACCTL.PF [UR4] ;  /* 0x00000000040079b9 */ /* 0x0001e40008040000 */
[----:B0-----:R-:W-:Y:S01]  /*0120*/  NOP ;  /* 0x0000000000007918 */ /* 0x001fe20000000000 */
.L_x_1:
[----:B------:R-:W-:Y:S05]  /*0130*/  BSYNC B0 ;  /* 0x0000000000007941 */ /* 0x000fea0003800000 */
.L_x_0:
[----:B------:R-:W0:Y:S02]  /*0140*/  SHFL.IDX PT, R3, R0, RZ, 0x1f ;  /* 0x00001fff00037589 */ /* 0x000e2400000e0000 */
[----:B0-----:R-:W-:-:S13]  /*0150*/  ISETP.NE.AND P0, PT, R3, RZ, PT ;  /* 0x000000ff0300720c */ /* 0x001fda0003f05270 */
[----:B------:R-:W-:Y:S05]  /*0160*/  @P0 BRA `(.L_x_2) ;  /* 0x0000000000e40947 */ /* 0x000fea0003800000 */
[----:B------:R-:W-:Y:S01]  /*0170*/  ELECT P0, URZ, PT ;  /* 0x00000000003f782f */ /* 0x000fe20003800000 */
[----:B------:R-:W-:-:S12]  /*0180*/  BSSY B0, `(.L_x_2) ;  /* 0x0000037000007945 */ /* 0x000fd80003800000 */
[----:B------:R-:W-:Y:S05]  /*0190*/  @!P0 BRA `(.L_x_3) ;  /* 0x0000000000d48947 */ /* 0x000fea0003800000 */
[----:B------:R-:W0:Y:S01]  /*01a0*/  S2UR UR8, SR_CgaCtaId ;  /* 0x00000000000879c3 */ /* 0x000e220000008800 */
[----:B------:R-:W-:Y:S01]  /*01b0*/  UMOV UR4, 0x400 ;  /* 0x0000040000047882 */ /* 0x000fe20000000000 */
[----:B------:R-:W-:Y:S01]  /*01c0*/  UMOV UR5, 0x1 ;  /* 0x0000000100057882 */ /* 0x000fe20000000000 */
[----:B------:R-:W-:Y:S02]  /*01d0*/  UMOV UR6, 0x80 ;  /* 0x0000008000067882 */ /* 0x000fe40000000000 */
[----:B------:R-:W-:-:S04]  /*01e0*/  UIADD3 UR6, -UR6, 0x100000, URZ ;  /* 0x0010000006067890 */ /* 0x000fc8000fffe13f */
[----:B------:R-:W-:Y:S02]  /*01f0*/  USHF.L.U32 UR7, UR6, 0xb, URZ ;  /* 0x0000000b06077899 */ /* 0x000fe4000800063f */
[----:B------:R-:W-:Y:S02]  /*0200*/  USHF.L.U32 UR6, UR6, 0x1, URZ ;  /* 0x0000000106067899 */ /* 0x000fe4000800063f */
[----:B0-----:R-:W-:Y:S02]  /*0210*/  ULEA UR8, UR8, UR4, 0x18 ;  /* 0x0000000408087291 */ /* 0x001fe4000f8ec03f */
[----:B------:R-:W-:-:S04]  /*0220*/  UIADD3 UR4, -UR5, 0x100000, URZ ;  /* 0x0010000005047890 */ /* 0x000fc8000fffe13f */
[----:B------:R-:W-:Y:S02]  /*0230*/  USHF.L.U32 UR5, UR4, 0xb, URZ ;  /* 0x0000000b04057899 */ /* 0x000fe4000800063f */
[----:B------:R-:W-:Y:S01]  /*0240*/  USHF.L.U32 UR4, UR4, 0x1, URZ ;  /* 0x0000000104047899 */ /* 0x000fe2000800063f */
[----:B------:R-:W0:Y:S11]  /*0250*/  FENCE.VIEW.ASYNC.S ;  /* 0x00000000000073c6 */ /* 0x000e360000000000 */
[----:B0-----:R0:W1:Y:S01]  /*0260*/  SYNCS.EXCH.64 URZ, [UR8], UR4 ;  /* 0x00000004083f75b2 */ /* 0x0010620008000100 */
[----:B------:R0:W2:Y:S01]  /*0270*/  SYNCS.EXCH.64 URZ, [UR8+0xa0], UR6 ;  /* 0x0000a006083f75b2 */ /* 0x0000a20008000100 */
[----:B------:R0:W3:Y:S01]  /*0280*/  SYNCS.EXCH.64 URZ, [UR8+0x8], UR4 ;  /* 0x00000804083f75b2 */ /* 0x0000e20008000100 */
[----:B------:R0:W4:Y:S01]  /*0290*/  SYNCS.EXCH.64 URZ, [UR8+0xa8], UR6 ;  /* 0x0000a806083f75b2 */ /* 0x0001220008000100 */
[----:B------:R0:W0:Y:S01]  /*02a0*/  SYNCS.EXCH.64 URZ, [UR8+0x10], UR4 ;  /* 0x00001004083f75b2 */ /* 0x0000220008000100 */
        /* <DEDUP_REMOVED lines=35> */
[----:B-1234-:R-:W-:Y:S01]  /*04e0*/  NOP ;  /* 0x0000000000007918 */ /* 0x01efe20000000000 */
.L_x_3:
[----:B0-----:R-:W-:Y:S05]  /*04f0*/  BSYNC B0 ;  /* 0x0000000000007941 */ /* 0x001fea0003800000 */
.L_x_2:
[----:B------:R-:W0:Y:S01]  /*0500*/  SHFL.IDX PT, R6, R0, RZ, 0x1f ;  /* 0x00001fff00067589 */ /* 0x000e2200000e0000 */
[----:B------:R-:W-:Y:S01]  /*0510*/  ELECT P0, URZ, PT ;  /* 0x00000000003f782f */ /* 0x000fe20003800000 */
[----:B------:R-:W-:Y:S01]  /*0520*/  NOP ;  /* 0x0000000000007918 */ /* 0x000fe20000000000 */
[----:B------:R-:W-:Y:S01]  /*0530*/  ELECT P1, URZ, PT ;  /* 0x00000000003f782f */ /* 0x000fe20003820000 */
[----:B------:R-:W1:Y:S01]  /*0540*/  SHFL.IDX PT, R3, R0, RZ, 0x1f ;  /* 0x00001fff00037589 */ /* 0x000e6200000e0000 */
[----:B------:R-:W-:Y:S01]  /*0550*/  UMOV UR4, 0x20 ;  /* 0x0000002000047882 */ /* 0x000fe20000000000 */
[----:B------:R-:W-:Y:S01]  /*0560*/  UMOV UR11, 0x80 ;  /* 0x00000080000b7882 */ /* 0x000fe20000000000 */
[----:B------:R-:W-:Y:S01]  /*0570*/  NOP ;  /* 0x0000000000007918 */ /* 0x000fe20000000000 */
[C---:B------:R-:W-:Y:S01]  /*0580*/  VIADD R33, R8.reuse, 0xffffffff ;  /* 0xffffffff08217836 */ /* 0x040fe20000000000 */
[----:B------:R-:W2:Y:S01]  /*0590*/  SHFL.IDX PT, R5, R5, RZ, 0x1f ;  /* 0x00001fff05057589 */ /* 0x000ea200000e0000 */
[----:B------:R-:W-:Y:S01]  /*05a0*/  ULDC.64 UR36, c[0x0][0x208] ;  /* 0x0000820000247ab9 */ /* 0x000fe20000000a00 */
[----:B------:R-:W-:-:S02]  /*05b0*/  ISETP.NE.AND P2, PT, R8, RZ, PT ;  /* 0x000000ff0800720c */ /* 0x000fc40003f45270 */
[----:B------:R-:W-:Y:S02]  /*05c0*/  ISETP.GE.U32.AND P3, PT, R33, 0x2, PT ;  /* 0x000000022100780c */ /* 0x000fe40003f66070 */
[----:B0-----:R-:W-:Y:S02]  /*05d0*/  ISETP.NE.OR P0, PT, R6, RZ, !P0 ;  /* 0x000000ff0600720c */ /* 0x001fe40004705670 */
[----:B-1----:R-:W-:Y:S02]  /*05e0*/  ISETP.NE.OR P1, PT, R3, RZ, !P1 ;  /* 0x000000ff0300720c */ /* 0x002fe40004f25670 */
[----:B------:R-:W-:-:S04]  /*05f0*/  SHF.R.S32.HI R3, RZ, 0x1f, R2 ;  /* 0x0000001fff037819 */ /* 0x000fc80000011402 */
[----:B------:R-:W-:-:S05]  /*0600*/  LEA.HI R3, R3, R2, RZ, 0x2 ;  /* 0x0000000203037211 */ /* 0x000fca00078f10ff */
[----:B------:R-:W-:Y:S01]  /*0610*/  VOTEU.ALL UP0, P0 ;  /* 0x00000000003f7886 */ /* 0x000fe20000000000 */
[----:B------:R-:W-:Y:S01]  /*0620*/  LOP3.LUT R3, R3, 0xfffffffc, RZ, 0xc0, !PT ;  /* 0xfffffffc03037812 */ /* 0x000fe200078ec0ff */
[----:B------:R-:W-:-:S03]  /*0630*/  VOTEU.ALL UP1, P1 ;  /* 0x00000000003f7886 */ /* 0x000fc60000820000 */
[----:B------:R-:W0:Y:S01]  /*0640*/  @!UP0 S2UR UR7, SR_CgaCtaId ;  /* 0x00000000000789c3 */ /* 0x000e220000008800 */
[----:B------:R-:W-:Y:S01]  /*0650*/  @!UP0 UMOV UR6, 0x400 ;  /* 0x0000040000068882 */ /* 0x000fe20000000000 */
[----:B------:R-:W-:-:S04]  /*0660*/  @!UP0 UIADD3 UR4, -UR4, 0x100000, URZ ;  /* 0x0010000004048890 */ /* 0x000fc8000fffe13f */
[----:B------:R-:W-:Y:S02]  /*0670*/  @!UP0 USHF.L.U32 UR5, UR4, 0xb, URZ ;  /* 0x0000000b04058899 */ /* 0x000fe4000800063f */
[----:B------:R-:W-:Y:S01]  /*0680*/  @!UP0 USHF.L.U32 UR4, UR4, 0x1, URZ ;  /* 0x0000000104048899 */ /* 0x000fe2000800063f */
[----:B------:R-:W-:Y:S01]  /*0690*/  IMAD.IADD R0, R2, 0x1, -R3 ;  /* 0x0000000102007824 */ /* 0x000fe200078e0a03 */
[----:B------:R-:W-:Y:S01]  /*06a0*/  @!UP1 UMOV UR9, 0x400 ;  /* 0x0000040000099882 */ /* 0x000fe20000000000 */
[----:B------:R-:W-:Y:S01]  /*06b0*/  VOTEU.ALL UP2, P1 ;  /* 0x00000000003f7886 */ /* 0x000fe20000840000 */
[----:B------:R-:W-:Y:S01]  /*06c0*/  VOTEU.ALL UP3, P1 ;  /* 0x00000000003f7886 */ /* 0x000fe20000860000 */
[----:B------:R-:W-:Y:S01]  /*06d0*/  VOTEU.ALL UP4, P1 ;  /* 0x00000000003f7886 */ /* 0x000fe20000880000 */
[----:B------:R-:W1:Y:S01]  /*06e0*/  @!UP1 S2UR UR10, SR_CgaCtaId ;  /* 0x00000000000a99c3 */ /* 0x000e620000008800 */
[----:B------:R-:W-:Y:S01]  /*06f0*/  VOTEU.ALL UP5, P1 ;  /* 0x00000000003f7886 */ /* 0x000fe200008a0000 */
[----:B------:R-:W-:-:S04]  /*0700*/  SHF.R.S32.HI R3, RZ, 0x1f, R4 ;  /* 0x0000001fff037819 */ /* 0x000fc80000011404 */
[----:B------:R-:W-:-:S04]  /*0710*/  LEA.HI R3, R3, R4, RZ, 0x7 ;  /* 0x0000000403037211 */ /* 0x000fc800078f38ff */
[----:B------:R-:W-:-:S05]  /*0720*/  LOP3.LUT R3, R3, 0xffffff80, RZ, 0xc0, !PT ;  /* 0xffffff8003037812 */ /* 0x000fca00078ec0ff */
[----:B------:R-:W-:Y:S01]  /*0730*/  IMAD.IADD R3, R4, 0x1, -R3 ;  /* 0x0000000104037824 */ /* 0x000fe200078e0a03 */
[----:B0-----:R-:W-:Y:S02]  /*0740*/  @!UP0 ULEA UR8, UR7, UR6, 0x18 ;  /* 0x0000000607088291 */ /* 0x001fe4000f8ec03f */
[----:B------:R-:W-:-:S04]  /*0750*/  @!UP1 UIADD3 UR6, -UR11, 0x100000, URZ ;  /* 0x001000000b069890 */ /* 0x000fc8000fffe13f */
[----:B------:R-:W-:Y:S02]  /*0760*/  @!UP1 USHF.L.U32 UR7, UR6, 0xb, URZ ;  /* 0x0000000b06079899 */ /* 0x000fe4000800063f */
[----:B------:R-:W-:Y:S01]  /*0770*/  @!UP1 USHF.L.U32 UR6, UR6, 0x1, URZ ;  /* 0x0000000106069899 */ /* 0x000fe2000800063f */
[----:B------:R-:W-:Y:S01]  /*0780*/  VOTEU.ALL UP0, P0 ;  /* 0x00000000003f7886 */ /* 0x000fe20000000000 */
[----:B-1----:R-:W-:Y:S01]  /*0790*/  @!UP1 ULEA UR9, UR10, UR9, 0x18 ;  /* 0x000000090a099291 */ /* 0x002fe2000f8ec03f */
[----:B------:R-:W-:Y:S02]  /*07a0*/  VOTEU.ALL UP1, P0 ;  /* 0x00000000003f7886 */ /* 0x000fe40000020000 */
[----:B------:R-:W-:Y:S01]  /*07b0*/  ULDC.64 UR10, c[0x0][0x598] ;  /* 0x00016600000a7ab9 */ /* 0x000fe20000000a00 */
[----:B------:R-:W-:Y:S01]  /*07c0*/  ISETP.NE.AND P0, PT, R0, 0x3, PT ;  /* 0x000000030000780c */ /* 0x000fe20003f05270 */
[----:B------:R-:W0:Y:S02]  /*07d0*/  FENCE.VIEW.ASYNC.S ;  /* 0x00000000000073c6 */ /* 0x000e240000000000 */
[----:B0-----:R0:W1:Y:S01]  /*07e0*/  @!UP0 SYNCS.EXCH.64 URZ, [UR8+0x170], UR4 ;  /* 0x00017004083f85b2 */ /* 0x0010620008000100 */
[----:B------:R-:W-:-:S02]  /*07f0*/  ISETP.NE.U32.AND P1, PT, RZ, UR10, PT ;  /* 0x0000000aff007c0c */ /* 0x000fc4000bf25070 */
[----:B------:R-:W-:Y:S02]  /*0800*/  ISETP.EQ.OR P0, PT, R0, RZ, !P0 ;  /* 0x000000ff0000720c */ /* 0x000fe40004702670 */
[----:B------:R-:W-:Y:S02]  /*0810*/  ISETP.NE.AND.EX P1, PT, RZ, UR11, PT, P1 ;  /* 0x0000000bff007c0c */ /* 0x000fe4000bf25310 */
[----:B------:R-:W-:-:S04]  /*0820*/  ISETP.EQ.AND P0, PT, R8, RZ, P0 ;  /* 0x000000ff0800720c */ /* 0x000fc80000702270 */
[----:B------:R-:W-:-:S04]  /*0830*/  SEL R16, RZ, 0x1, !P0 ;  /* 0x00000001ff107807 */ /* 0x000fc80004000000 */
[----:B------:R-:W-:Y:S01]  /*0840*/  SEL R16, R16, 0x2, P3 ;  /* 0x0000000210107807 */ /* 0x000fe20001800000 */
[----:B------:R0:W1:Y:S01]  /*0850*/  @!UP1 SYNCS.EXCH.64 URZ, [UR8+0x178], UR4 ;  /* 0x00017804083f95b2 */ /* 0x0000620008000100 */
[----:B------:R-:W-:Y:S01]  /*0860*/  NOP ;  /* 0x0000000000007918 */ /* 0x000fe20000000000 */
[----:B------:R0:W1:Y:S01]  /*0870*/  @!UP2 SYNCS.EXCH.64 URZ, [UR9+0x150], UR6 ;  /* 0x00015006093fa5b2 */ /* 0x0000620008000100 */
[----:B------:R0:W1:Y:S01]  /*0880*/  @!UP3 SYNCS.EXCH.64 URZ, [UR9+0x158], UR6 ;  /* 0x00015806093fb5b2 */ /* 0x0000620008000100 */
[----:B------:R0:W1:Y:S01]  /*0890*/  @!UP4 SYNCS.EXCH.64 URZ, [UR9+0x160], UR6 ;  /* 0x00016006093fc5b2 */ /* 0x0000620008000100 */
[----:B------:R0:W1:Y:S01]  /*08a0*/  @!UP5 SYNCS.EXCH.64 URZ, [UR9+0x168], UR6 ;  /* 0x00016806093fd5b2 */ /* 0x0000620008000100 */
[----:B------:R-:W-:Y:S01]  /*08b0*/  NOP ;  /* 0x0000000000007918 */ /* 0x000fe20000000000 */
[----:B-1----:R-:W-:Y:S06]  /*08c0*/  BAR.SYNC.DEFER_BLOCKING 0x0 ;  /* 0x0000000000007b1d */ /* 0x002fec0000010000 */
[----:B0-2---:R-:W-:Y:S05]  /*08d0*/  @!P1 BRA `(.L_x_4) ;  /* 0x00000000001c9947 */ /* 0x005fea0003800000 */
[----:B------:R-:W0:Y:S02]  /*08e0*/  LDC.64 R6, c[0x0][0x598] ;  /* 0x00016600ff067b82 */ /* 0x000e240000000a00 */
[----:B0-----:R-:W2:Y:S02]  /*08f0*/  LDG.E.64 R6, desc[UR36][R6.64] ;  /* 0x0000002406067981 */ /* 0x001ea4000c1e1b00 */
[----:B--2---:R-:W-:-:S04]  /*0900*/  ISETP.NE.U32.AND P0, PT, R6, RZ, PT ;  /* 0x000000ff0600720c */ /* 0x004fc80003f05070 */
[----:B------:R-:W-:-:S13]  /*0910*/  ISETP.NE.AND.EX P0, PT, R7, RZ, PT, P0 ;  /* 0x000000ff0700720c */ /* 0x000fda0003f05300 */
[----:B------:R-:W-:Y:S05]  /*0920*/  @!P0 BRA `(.L_x_4) ;  /* 0x0000000000088947 */ /* 0x000fea0003800000 */
[----:B------:R1:W5:Y:S01]  /*0930*/  LD.E R80, desc[UR36][R6.64] ;  /* 0x0000002406507980 */ /* 0x000362000c101900 */
[----:B------:R-:W-:Y:S05]  /*0940*/  BRA `(.L_x_5) ;  /* 0x0000000000247947 */ /* 0x000fea0003800000 */
.L_x_4:
[----:B------:R-:W-:Y:S02]  /*0950*/  ULDC.64 UR4, c[0x0][0x588] ;  /* 0x0001620000047ab9 */ /* 0x000fe40000000a00 */
[----:B------:R-:W-:-:S04]  /*0960*/  ISETP.NE.U32.AND P0, PT, RZ, UR4, PT ;  /* 0x00000004ff007c0c */ /* 0x000fc8000bf05070 */
[----:B------:R-:W-:-:S13]  /*0970*/  ISETP.NE.AND.EX P0, PT, RZ, UR5, PT, P0 ;  /* 0x00000005ff007c0c */ /* 0x000fda000bf05300 */
[----:B------:R-:W-:Y:S05]  /*0980*/  @!P0 BRA `(.L_x_6) ;  /* 0x00000000000c8947 */ /* 0x000fea0003800000 */
[----:B------:R-:W0:Y:S02]  /*0990*/  LDC.64 R80, c[0x0][0x588] ;  /* 0x00016200ff507b82 */ /* 0x000e240000000a00 */
[----:B0-----:R0:W5:Y:S01]  /*09a0*/  LDG.E R80, desc[UR36][R80.64] ;  /* 0x0000002450507981 */ /* 0x001162000c1e1900 */
[----:B------:R-:W-:Y:S05]  /*09b0*/  BRA `(.L_x_5) ;  /* 0x0000000000087947 */ /* 0x000fea0003800000 */
.L_x_6:
[----:B------:R-:W-:Y:S02]  /*09c0*/  ULDC UR4, c[0x0][0x580] ;  /* 0x0001600000047ab9 */ /* 0x000fe40000000800 */
[----:B------:R-:W-:-:S07]  /*09d0*/  IMAD.U32 R80, RZ, RZ, UR4 ;  /* 0x00000004ff507e24 */ /* 0x000fce000f8e00ff */
.L_x_5:
[----:B------:R-:W-:Y:S02]  /*09e0*/  ULDC.64 UR4, c[0x0][0x5a0] ;  /* 0x0001680000047ab9 */ /* 0x000fe40000000a00 */
[----:B------:R-:W-:-:S04]  /*09f0*/  ISETP.NE.U32.AND P0, PT, RZ, UR4, PT ;  /* 0x00000004ff007c0c */ /* 0x000fc8000bf05070 */
[----:B------:R-:W-:-:S13]  /*0a00*/  ISETP.NE.AND.EX P0, PT, RZ, UR5, PT, P0 ;  /* 0x00000005ff007c0c */ /* 0x000fda000bf05300 */
[----:B------:R-:W-:Y:S05]  /*0a10*/  @!P0 BRA `(.L_x_7) ;  /* 0x00000000001c8947 */ /* 0x000fea0003800000 */
[----:B-1----:R-:W1:Y:S02]  /*0a20*/  LDC.64 R6, c[0x0][0x5a0] ;  /* 0x00016800ff067b82 */ /* 0x002e640000000a00 */
[----:B-1----:R-:W2:Y:S02]  /*0a30*/  LDG.E.64 R6, desc[UR36][R6.64] ;  /* 0x0000002406067981 */ /* 0x002ea4000c1e1b00 */
[----:B--2---:R-:W-:-:S04]  /*0a40*/  ISETP.NE.U32.AND P0, PT, R6, RZ, PT ;  /* 0x000000ff0600720c */ /* 0x004fc80003f05070 */
[----:B------:R-:W-:-:S13]  /*0a50*/  ISETP.NE.AND.EX P0, PT, R7, RZ, PT, P0 ;  /* 0x000000ff0700720c */ /* 0x000fda0003f05300 */
[----:B------:R-:W-:Y:S05]  /*0a60*/  @!P0 BRA `(.L_x_7) ;  /* 0x0000000000088947 */ /* 0x000fea0003800000 */
[----:B0-----:R2:W5:Y:S01]  /*0a70*/  LD.E R81, desc[UR36][R6.64] ;  /* 0x0000002406517980 */ /* 0x001562000c101900 */
[----:B------:R-:W-:Y:S05]  /*0a80*/  BRA `(.L_x_8) ;  /* 0x0000000000247947 */ /* 0x000fea0003800000 */
.L_x_7:
[----:B------:R-:W-:Y:S02]  /*0a90*/  ULDC.64 UR4, c[0x0][0x590] ;  /* 0x0001640000047ab9 */ /* 0x000fe40000000a00 */
[----:B------:R-:W-:-:S04]  /*0aa0*/  ISETP.NE.U32.AND P0, PT, RZ, UR4, PT ;  /* 0x00000004ff007c0c */ /* 0x000fc8000bf05070 */
[----:B------:R-:W-:-:S13]  /*0ab0*/  ISETP.NE.AND.EX P0, PT, RZ, UR5, PT, P0 ;  /* 0x00000005ff007c0c */ /* 0x000fda000bf05300 */
[----:B------:R-:W-:Y:S05]  /*0ac0*/  @!P0 BRA `(.L_x_9) ;  /* 0x00000000000c8947 */ /* 0x000fea0003800000 */
[----:B-1----:R-:W0:Y:S02]  /*0ad0*/  LDC.64 R6, c[0x0][0x590] ;  /* 0x00016400ff067b82 */ /* 0x002e240000000a00 */
[----:B0-----:R0:W5:Y:S01]  /*0ae0*/  LDG.E R81, desc[UR36][R6.64] ;  /* 0x0000002406517981 */ /* 0x001162000c1e1900 */
[----:B------:R-:W-:Y:S05]  /*0af0*/  BRA `(.L_x_8) ;  /* 0x0000000000087947 */ /* 0x000fea0003800000 */
.L_x_9:
[----:B------:R-:W-:Y:S02]  /*0b00*/  ULDC UR4, c[0x0][0x584] ;  /* 0x0001610000047ab9 */ /* 0x000fe40000000800 */
[----:B0-----:R-:W-:-:S07]  /*0b10*/  IMAD.U32 R81, RZ, RZ, UR4 ;  /* 0x00000004ff517e24 */ /* 0x001fce000f8e00ff */
.L_x_8:
[----:B------:R-:W3:Y:S01]  /*0b20*/  LDC R2, c[0x0][0x65c] ;  /* 0x00019700ff027b82 */ /* 0x000ee20000000800 */
[----:B------:R-:W4:Y:S01]  /*0b30*/  S2R R14, SR_CTAID.Y ;  /* 0x00000000000e7919 */ /* 0x000f220000002600 */
[----:B------:R-:W-:Y:S01]  /*0b40*/  ULDC UR6, c[0x0][0x28c] ;  /* 0x0000a30000067ab9 */ /* 0x000fe20000000800 */
[----:B------:R-:W-:Y:S01]  /*0b50*/  ISETP.NE.AND P0, PT, R8, 0x2, PT ;  /* 0x000000020800780c */ /* 0x000fe20003f05270 */
[----:B------:R-:W-:Y:S01]  /*0b60*/  UIADD3 UR6, UR6, 0x1f, URZ ;  /* 0x0000001f06067890 */ /* 0x000fe2000fffe03f */
[----:B012---:R-:W0:Y:S01]  /*0b70*/  S2R R6, SR_CTAID.X ;  /* 0x0000000000067919 */ /* 0x007e220000002500 */
[----:B------:R-:W-:Y:S01]  /*0b80*/  IMAD.MOV.U32 R7, RZ, RZ, RZ ;  /* 0x000000ffff077224 */ /* 0x000fe200078e00ff */
[----:B------:R-:W-:Y:S01]  /*0b90*/  UMOV UR38, URZ ;  /* 0x0000003f00267c82 */ /* 0x000fe20008000000 */
[----:B------:R-:W-:Y:S01]  /*0ba0*/  USHF.R.S32.HI UR7, URZ, 0x1f, UR6 ;  /* 0x0000001f3f077899 */ /* 0x000fe20008011406 */
[----:B------:R-:W-:Y:S01]  /*0bb0*/  UMOV UR39, URZ ;  /* 0x0000003f00277c82 */ /* 0x000fe20008000000 */
[----:B------:R-:W-:-:S02]  /*0bc0*/  ULDC.64 UR8, c[0x0][0x650] ;  /* 0x0001940000087ab9 */ /* 0x000fc40000000a00 */
[----:B------:R-:W-:-:S04]  /*0bd0*/  ULEA.HI UR7, UR7, UR6, URZ, 0x5 ;  /* 0x0000000607077291 */ /* 0x000fc8000f8f283f */
[----:B------:R-:W-:Y:S01]  /*0be0*/  USHF.R.S32.HI UR40, URZ, 0x5, UR7 ;  /* 0x000000053f287899 */ /* 0x000fe20008011407 */
[----:B---3--:R-:W-:-:S13]  /*0bf0*/  ISETP.NE.AND P1, PT, R2, 0x1, PT ;  /* 0x000000010200780c */ /* 0x008fda0003f25270 */
[----:B------:R-:W0:Y:S01]  /*0c00*/  @P1 LDC R19, c[0x0][0x10] ;  /* 0x00000400ff131b82 */ /* 0x000e220000000800 */
[----:B----4-:R-:W-:Y:S02]  /*0c10*/  @P1 IMAD.MOV.U32 R8, RZ, RZ, R14 ;  /* 0x000000ffff081224 */ /* 0x010fe400078e000e */
[----:B------:R-:W-:Y:S02]  /*0c20*/  @P1 IMAD.MOV.U32 R9, RZ, RZ, RZ ;  /* 0x000000ffff091224 */ /* 0x000fe400078e00ff */
[----:B------:R-:W-:-:S03]  /*0c30*/  @P1 IMAD.MOV.U32 R17, RZ, RZ, RZ ;  /* 0x000000ffff111224 */ /* 0x000fc600078e00ff */
[----:B------:R-:W1:Y:S01]  /*0c40*/  @!P1 LDC R11, c[0x0][0xc] ;  /* 0x00000300ff0b9b82 */ /* 0x000e620000000800 */
[----:B------:R-:W-:Y:S01]  /*0c50*/  ULDC UR4, c[0x0][0xc] ;  /* 0x0000030000047ab9 */ /* 0x000fe20000000800 */
[----:B------:R-:W-:Y:S02]  /*0c60*/  ULDC UR5, c[0x0][0x10] ;  /* 0x0000040000057ab9 */ /* 0x000fe40000000800 */
[----:B------:R-:W-:-:S04]  /*0c70*/  UIMAD.WIDE.U32 UR4, UR4, UR5, URZ ;  /* 0x00000005040472a5 */ /* 0x000fc8000f8e003f */
[----:B------:R-:W2:Y:S01]  /*0c80*/  LDC R2, c[0x0][0x14] ;  /* 0x00000500ff027b82 */ /* 0x000ea20000000800 */
[----:B0-----:R-:W-:-:S04]  /*0c90*/  @P1 IMAD.WIDE.U32 R18, R6, R19, R8 ;  /* 0x0000001306121225 */ /* 0x001fc800078e0008 */
[----:B------:R-:W-:Y:S02]  /*0ca0*/  @P1 IMAD.IADD R17, R19, 0x1, R17 ;  /* 0x0000000113111824 */ /* 0x000fe400078e0211 */
[----:B-1----:R-:W-:-:S04]  /*0cb0*/  @!P1 IMAD.WIDE.U32 R8, R11, R14, R6 ;  /* 0x0000000e0b089225 */ /* 0x002fc800078e0006 */
[----:B------:R-:W-:Y:S02]  /*0cc0*/  @!P1 IMAD.MOV.U32 R18, RZ, RZ, R8 ;  /* 0x000000ffff129224 */ /* 0x000fe400078e0008 */
[----:B------:R-:W-:Y:S02]  /*0cd0*/  @!P1 IMAD.MOV.U32 R17, RZ, RZ, R9 ;  /* 0x000000ffff119224 */ /* 0x000fe400078e0009 */
[----:B--2---:R-:W-:-:S04]  /*0ce0*/  IMAD.WIDE.U32 R12, R2, UR4, RZ ;  /* 0x00000004020c7c25 */ /* 0x004fc8000f8e00ff */
[----:B------:R-:W-:Y:S01]  /*0cf0*/  IMAD R23, R2, UR5, RZ ;  /* 0x0000000502177c24 */ /* 0x000fe2000f8e02ff */
[----:B------:R0:W-:Y:S03]  /*0d00*/  STL.64 [R1], R12 ;  /* 0x0000000c01007387 */ /* 0x0001e60000100a00 */
[----:B------:R-:W-:Y:S01]  /*0d10*/  IMAD.IADD R23, R13, 0x1, R23 ;  /* 0x000000010d177824 */ /* 0x000fe200078e0217 */
[----:B------:R-:W-:Y:S06]  /*0d20*/  @P0 BRA `(.L_x_10) ;  /* 0x0000000000200947 */ /* 0x000fec0003800000 */
[----:B------:R-:W-:Y:S01]  /*0d30*/  UISETP.GE.U32.AND UP0, UPT, UR40, 0x14, UPT ;  /* 0x000000142800788c */ /* 0x000fe2000bf06070 */
[----:B------:R-:W-:Y:S01]  /*0d40*/  IADD3 R18, P0, R18, R12, RZ ;  /* 0x0000000c12127210 */ /* 0x000fe20007f1e0ff */
[----:B------:R-:W-:Y:S01]  /*0d50*/  UIMAD.WIDE.U32 UR4, UR40, -0x33333333, URZ ;  /* 0xcccccccd280478a5 */ /* 0x000fe2000f8e003f */
[----:B------:R-:W-:-:S03]  /*0d60*/  UMOV UR39, URZ ;  /* 0x0000003f00277c82 */ /* 0x000fc60008000000 */
[----:B------:R-:W-:Y:S01]  /*0d70*/  USHF.R.U32.HI UR4, URZ, 0x4, UR5 ;  /* 0x000000043f047899 */ /* 0x000fe20008011605 */
[----:B------:R-:W-:-:S03]  /*0d80*/  IMAD.X R17, R23, 0x1, R17, P0 ;  /* 0x0000000117117824 */ /* 0x000fc600000e0611 */
[----:B------:R-:W-:Y:S02]  /*0d90*/  UIMAD UR38, UR4, -0x14, UR40 ;  /* 0xffffffec042678a4 */ /* 0x000fe4000f8e0228 */
[----:B------:R-:W-:-:S12]  /*0da0*/  @UP0 ULOP3.LUT UR39, UR4, 0x1, URZ, 0xc0, !UPT ;  /* 0x0000000104270892 */ /* 0x000fd8000f8ec03f */
.L_x_10:
[----:B------:R-:W-:Y:S01]  /*0db0*/  ISETP.GE.U32.AND P0, PT, R18, UR8, PT ;  /* 0x0000000812007c0c */ /* 0x000fe2000bf06070 */
[----:B------:R-:W-:Y:S01]  /*0dc0*/  IMAD.MOV.U32 R19, RZ, RZ, -0x1 ;  /* 0xffffffffff137424 */ /* 0x000fe200078e00ff */
[----:B------:R-:W-:Y:S01]  /*0dd0*/  PRMT R8, RZ, 0x7610, R8 ;  /* 0x00007610ff087816 */ /* 0x000fe20000000008 */
[----:B------:R-:W-:Y:S01]  /*0de0*/  IMAD.MOV.U32 R22, RZ, RZ, -0x1 ;  /* 0xffffffffff167424 */ /* 0x000fe200078e00ff */
[----:B------:R-:W-:Y:S01]  /*0df0*/  ISETP.GE.U32.AND.EX P0, PT, R17, UR9, PT, P0 ;  /* 0x0000000911007c0c */ /* 0x000fe2000bf06100 */
[----:B------:R-:W-:-:S12]  /*0e00*/  IMAD.MOV.U32 R2, RZ, RZ, -0x1 ;  /* 0xffffffffff027424 */ /* 0x000fd800078e00ff */
[----:B------:R-:W-:Y:S05]  /*0e10*/  @P0 BRA `(.L_x_11) ;  /* 0x00000004005c0947 */ /* 0x000fea0003800000 */
[----:B------:R-:W1:Y:S01]  /*0e20*/  LDC.64 R20, c[0x0][0x628] ;  /* 0x00018a00ff147b82 */ /* 0x000e620000000a00 */
[----:B------:R-:W-:Y:S02]  /*0e30*/  IMAD.MOV.U32 R8, RZ, RZ, R18 ;  /* 0x000000ffff087224 */ /* 0x000fe400078e0012 */
[----:B------:R-:W-:-:S05]  /*0e40*/  IMAD.MOV.U32 R9, RZ, RZ, R17 ;  /* 0x000000ffff097224 */ /* 0x000fca00078e0011 */
[----:B------:R-:W2:Y:S08]  /*0e50*/  LDC R2, c[0x0][0x630] ;  /* 0x00018c00ff027b82 */ /* 0x000eb00000000800 */
[----:B------:R-:W3:Y:S01]  /*0e60*/  LDC.64 R24, c[0x0][0x620] ;  /* 0x00018800ff187b82 */ /* 0x000ee20000000a00 */
[----:B-1----:R-:W-:-:S04]  /*0e70*/  ISETP.NE.U32.AND P0, PT, R20, RZ, PT ;  /* 0x000000ff1400720c */ /* 0x002fc80003f05070 */
[----:B------:R-:W-:-:S13]  /*0e80*/  ISETP.NE.AND.EX P0, PT, R21, RZ, PT, P0 ;  /* 0x000000ff1500720c */ /* 0x000fda0003f05300 */
[----:B--23--:R-:W-:Y:S05]  /*0e90*/  @!P0 BRA `(.L_x_12) ;  /* 0x0000000000288947 */ /* 0x00cfea0003800000 */
[----:B0-----:R-:W0:Y:S02]  /*0ea0*/  LDC R13, c[0x0][0x634] ;  /* 0x00018d00ff0d7b82 */ /* 0x001e240000000800 */
[----:B0-----:R-:W-:-:S05]  /*0eb0*/  IADD3 R13, P0, R18, R13, RZ ;  /* 0x0000000d120d7210 */ /* 0x001fca0007f1e0ff */
[----:B------:R-:W-:-:S04]  /*0ec0*/  IMAD.X R15, RZ, RZ, R17, P0 ;  /* 0x000000ffff0f7224 */ /* 0x000fc800000e0611 */
[----:B------:R-:W-:-:S04]  /*0ed0*/  IMAD.WIDE.U32 R8, R15, R20, RZ ;  /* 0x000000140f087225 */ /* 0x000fc800078e00ff */
[----:B------:R-:W-:-:S04]  /*0ee0*/  IMAD.WIDE.U32 R10, P0, R13, R21, R8 ;  /* 0x000000150d0a7225 */ /* 0x000fc80007800008 */
[----:B------:R-:W-:-:S04]  /*0ef0*/  IMAD.WIDE.U32 R8, R13, R20, RZ ;  /* 0x000000140d087225 */ /* 0x000fc800078e00ff */
[----:B------:R-:W-:Y:S01]  /*0f00*/  IMAD.X R13, RZ, RZ, RZ, P0 ;  /* 0x000000ffff0d7224 */ /* 0x000fe200000e06ff */
[----:B------:R-:W-:Y:S01]  /*0f10*/  IADD3 RZ, P0, R9, R10, RZ ;  /* 0x0000000a09ff7210 */ /* 0x000fe20007f1e0ff */
[----:B------:R-:W-:-:S04]  /*0f20*/  IMAD.MOV.U32 R12, RZ, RZ, R11 ;  /* 0x000000ffff0c7224 */ /* 0x000fc800078e000b */
[----:B------:R-:W-:-:S08]  /*0f30*/  IMAD.WIDE.U32.X R8, R15, R21, R12, P0 ;  /* 0x000000150f087225 */ /* 0x000fd000000e040c */
.L_x_12:
[-CC-:B------:R-:W-:Y:S01]  /*0f40*/  SHF.R.U64 R31, R8, R2.reuse, R9.reuse ;  /* 0x00000002081f7219 */ /* 0x180fe20000001209 */
[----:B0-----:R-:W0:Y:S01]  /*0f50*/  LDC R12, c[0x0][0x618] ;  /* 0x00018600ff0c7b82 */ /* 0x001e220000000800 */
[----:B------:R-:W-:Y:S01]  /*0f60*/  SHF.R.U32.HI R7, RZ, R2, R9 ;  /* 0x00000002ff077219 */ /* 0x000fe20000011609 */
[----:B------:R-:W-:Y:S01]  /*0f70*/  ULDC UR4, c[0x0][0x150] ;  /* 0x0000540000047ab9 */ /* 0x000fe20000000800 */
[----:B------:R-:W-:Y:S01]  /*0f80*/  IADD3 R11, P0, RZ, -R31, RZ ;  /* 0x8000001fff0b7210 */ /* 0x000fe20007f1e0ff */
[----:B------:R-:W-:Y:S01]  /*0f90*/  IMAD.MOV.U32 R19, RZ, RZ, R17 ;  /* 0x000000ffff137224 */ /* 0x000fe200078e0011 */
[----:B------:R-:W-:-:S03]  /*0fa0*/  I2FP.F32.U32 R2, R6 ;  /* 0x0000000600027245 */ /* 0x000fc60000201000 */
[----:B------:R-:W1:Y:S01]  /*0fb0*/  LDC.64 R26, c[0x0][0x640] ;  /* 0x00019000ff1a7b82 */ /* 0x000e620000000a00 */
[----:B------:R-:W-:Y:S02]  /*0fc0*/  IMAD.X R13, RZ, RZ, ~R7, P0 ;  /* 0x000000ffff0d7224 */ /* 0x000fe400000e0e07 */
[----:B------:R-:W-:Y:S01]  /*0fd0*/  FMUL R2, R2, UR4 ;  /* 0x0000000402027c20 */ /* 0x000fe20008400000 */
[----:B------:R-:W-:Y:S01]  /*0fe0*/  IMAD.WIDE.U32 R8, R11, R24, R18 ;  /* 0x000000180b087225 */ /* 0x000fe200078e0012 */
[----:B------:R-:W-:-:S03]  /*0ff0*/  ULDC UR4, c[0x0][0x154] ;  /* 0x0000550000047ab9 */ /* 0x000fc60000000800 */
[----:B------:R-:W-:Y:S01]  /*1000*/  IMAD R10, R13, R24, RZ ;  /* 0x000000180d0a7224 */ /* 0x000fe200078e02ff */
[----:B------:R-:W2:Y:S01]  /*1010*/  LDC R7, c[0x0][0x144] ;  /* 0x00005100ff077b82 */ /* 0x000ea20000000800 */
[----:B------:R-:W3:Y:S02]  /*1020*/  F2I.U32.TRUNC.NTZ R2, R2 ;  /* 0x0000000200027305 */ /* 0x000ee4000020f000 */
[----:B------:R-:W-:-:S04]  /*1030*/  IMAD R11, R11, R25, R10 ;  /* 0x000000190b0b7224 */ /* 0x000fc800078e020a */
[----:B------:R-:W-:Y:S01]  /*1040*/  IMAD.IADD R9, R9, 0x1, R11 ;  /* 0x0000000109097824 */ /* 0x000fe200078e020b */
[----:B------:R-:W4:Y:S01]  /*1050*/  LDC R22, c[0x0][0x608] ;  /* 0x00018200ff167b82 */ /* 0x000f220000000800 */
[----:B------:R-:W-:-:S03]  /*1060*/  IMAD.MOV.U32 R11, RZ, RZ, -0x1 ;  /* 0xffffffffff0b7424 */ /* 0x000fc600078e00ff */
[--C-:B0-----:R-:W-:Y:S02]  /*1070*/  SHF.R.U64 R20, R8, R12, R9.reuse ;  /* 0x0000000c08147219 */ /* 0x101fe40000001209 */
[----:B------:R-:W-:Y:S02]  /*1080*/  I2FP.F32.U32 R8, R14 ;  /* 0x0000000e00087245 */ /* 0x000fe40000201000 */
[----:B------:R-:W0:Y:S01]  /*1090*/  LDC R24, c[0x0][0x658] ;  /* 0x00019600ff187b82 */ /* 0x000e220000000800 */
[----:B-1----:R-:W-:Y:S01]  /*10a0*/  ISETP.NE.U32.AND P0, PT, R26, RZ, PT ;  /* 0x000000ff1a00720c */ /* 0x002fe20003f05070 */
[----:B---3--:R-:W-:Y:S02]  /*10b0*/  IMAD.MOV R10, RZ, RZ, -R2 ;  /* 0x000000ffff0a7224 */ /* 0x008fe400078e0a02 */
[----:B------:R-:W-:Y:S01]  /*10c0*/  FMUL R8, R8, UR4 ;  /* 0x0000000408087c20 */ /* 0x000fe20008400000 */
[----:B------:R-:W-:Y:S02]  /*10d0*/  SHF.R.U32.HI R9, RZ, R12, R9 ;  /* 0x0000000cff097219 */ /* 0x000fe40000011609 */
[----:B------:R-:W-:Y:S01]  /*10e0*/  ISETP.NE.AND.EX P0, PT, R27, RZ, PT, P0 ;  /* 0x000000ff1b00720c */ /* 0x000fe20003f05300 */
[----:B------:R1:W3:Y:S01]  /*10f0*/  F2I.U32.TRUNC.NTZ R15, R8 ;  /* 0x00000008000f7305 */ /* 0x0002e2000020f000 */
[----:B------:R-:W1:Y:S01]  /*1100*/  LDC R19, c[0x0][0x148] ;  /* 0x00005200ff137b82 */ /* 0x000e620000000800 */
[----:B--2---:R-:W-:-:S07]  /*1110*/  IMAD R2, R7, R10, R6 ;  /* 0x0000000a07027224 */ /* 0x004fce00078e0206 */
[----:B------:R-:W2:Y:S01]  /*1120*/  LDC R25, c[0x0][0x600] ;  /* 0x00018000ff197b82 */ /* 0x000ea20000000800 */
[-CC-:B----4-:R-:W-:Y:S02]  /*1130*/  SHF.R.U64 R32, R20, R22.reuse, R9.reuse ;  /* 0x0000001614207219 */ /* 0x190fe40000001209 */
[----:B------:R-:W-:Y:S01]  /*1140*/  SHF.R.U32.HI R7, RZ, R22, R9 ;  /* 0x00000016ff077219 */ /* 0x000fe20000011609 */
[----:B------:R-:W-:-:S04]  /*1150*/  IMAD.MOV.U32 R9, RZ, RZ, 0x1 ;  /* 0x00000001ff097424 */ /* 0x000fc800078e00ff */
[----:B------:R-:W4:Y:S01]  /*1160*/  LDC R28, c[0x0][0x648] ;  /* 0x00019200ff1c7b82 */ /* 0x000f220000000800 */
[-C--:B0-----:R-:W-:Y:S02]  /*1170*/  SHF.L.U32 R6, R11, R24.reuse, RZ ;  /* 0x000000180b067219 */ /* 0x081fe400000006ff */
[--C-:B------:R-:W-:Y:S02]  /*1180*/  SHF.R.U64 R22, R32, R24, R7.reuse ;  /* 0x0000001820167219 */ /* 0x100fe40000001207 */
[----:B------:R-:W-:Y:S02]  /*1190*/  LOP3.LUT R13, RZ, R6, RZ, 0x33, !PT ;  /* 0x00000006ff0d7212 */ /* 0x000fe400078e33ff */
[-C--:B------:R-:W-:Y:S01]  /*11a0*/  SHF.R.U32.HI R7, RZ, R24.reuse, R7 ;  /* 0x00000018ff077219 */ /* 0x080fe20000011607 */
[----:B------:R-:W0:Y:S01]  /*11b0*/  LDC R29, c[0x0][0x638] ;  /* 0x00018e00ff1d7b82 */ /* 0x000e220000000800 */
[----:B------:R-:W-:Y:S01]  /*11c0*/  SHF.L.U32 R12, R9, R24, RZ ;  /* 0x00000018090c7219 */ /* 0x000fe200000006ff */
[----:B------:R-:W-:-:S06]  /*11d0*/  IMAD.MOV.U32 R6, RZ, RZ, R22 ;  /* 0x000000ffff067224 */ /* 0x000fcc00078e0016 */
[----:B------:R-:W0:Y:S01]  /*11e0*/  LDC R30, c[0x0][0x610] ;  /* 0x00018400ff1e7b82 */ /* 0x000e220000000800 */
[----:B-1-3--:R-:W-:Y:S05]  /*11f0*/  @!P0 BRA `(.L_x_13) ;  /* 0x0000000000288947 */ /* 0x00afea0003800000 */
[----:B------:R-:W1:Y:S02]  /*1200*/  LDC R11, c[0x0][0x64c] ;  /* 0x00019300ff0b7b82 */ /* 0x000e640000000800 */
[----:B-1----:R-:W-:-:S05]  /*1210*/  IADD3 R11, P0, R22, R11, RZ ;  /* 0x0000000b160b7210 */ /* 0x002fca0007f1e0ff */
        /* <DEDUP_REMOVED lines=8> */
.L_x_13:
[----:B----4-:R-:W-:Y:S01]  /*12a0*/  SHF.R.U64 R6, R6, R28, R7 ;  /* 0x0000001c06067219 */ /* 0x010fe20000001207 */
[----:B--2---:R-:W-:Y:S01]  /*12b0*/  VIADD R7, R25, 0xffffffff ;  /* 0xffffffff19077836 */ /* 0x004fe20000000000 */
[----:B------:R-:W-:Y:S01]  /*12c0*/  LOP3.LUT R13, R32, R13, RZ, 0xc0, !PT ;  /* 0x0000000d200d7212 */ /* 0x000fe200078ec0ff */
[----:B------:R-:W-:Y:S02]  /*12d0*/  IMAD.MOV R15, RZ, RZ, -R15 ;  /* 0x000000ffff0f7224 */ /* 0x000fe400078e0a0f */
[----:B------:R-:W-:Y:S01]  /*12e0*/  IMAD.MOV R8, RZ, RZ, -R6 ;  /* 0x000000ffff087224 */ /* 0x000fe200078e0a06 */
[----:B------:R-:W-:Y:S01]  /*12f0*/  LOP3.LUT R7, R20, R7, RZ, 0xc0, !PT ;  /* 0x0000000714077212 */ /* 0x000fe200078ec0ff */
[----:B------:R-:W-:Y:S02]  /*1300*/  IMAD R13, R12, R6, R13 ;  /* 0x000000060c0d7224 */ /* 0x000fe400078e020d */
[----:B------:R-:W-:Y:S02]  /*1310*/  @P1 IMAD R2, R19, R15, R14 ;  /* 0x0000000f13021224 */ /* 0x000fe400078e020e */
[----:B0-----:R-:W-:-:S02]  /*1320*/  IMAD R6, R8, R29, R22 ;  /* 0x0000001d08067224 */ /* 0x001fc400078e0216 */
[----:B------:R-:W-:Y:S02]  /*1330*/  IMAD R2, R13, R30, R2 ;  /* 0x0000001e0d027224 */ /* 0x000fe400078e0202 */
[----:B------:R-:W-:Y:S02]  /*1340*/  IMAD R19, R6, R25, R7 ;  /* 0x0000001906137224 */ /* 0x000fe400078e0207 */
[----:B------:R-:W-:-:S03]  /*1350*/  IMAD.MOV.U32 R8, RZ, RZ, 0x1 ;  /* 0x00000001ff087424 */ /* 0x000fc600078e00ff */
[----:B------:R-:W-:Y:S02]  /*1360*/  SEL R22, R19, R2, !P1 ;  /* 0x0000000213167207 */ /* 0x000fe40004800000 */
[----:B------:R-:W-:Y:S01]  /*1370*/  SEL R19, R2, R19, !P1 ;  /* 0x0000001302137207 */ /* 0x000fe20004800000 */
[----:B------:R-:W-:-:S07]  /*1380*/  IMAD.MOV.U32 R2, RZ, RZ, R31 ;  /* 0x000000ffff027224 */ /* 0x000fce00078e001f */
.L_x_11:
[----:B------:R-:W-:Y:S05]  /*1390*/  @!P2 BRA `(.L_x_14) ;  /* 0x000000580038a947 */ /* 0x000fea0003800000 */
[----:B------:R-:W-:-:S13]  /*13a0*/  ISETP.GT.U32.AND P0, PT, R33, 0x1, PT ;  /* 0x000000012100780c */ /* 0x000fda0003f04070 */
[----:B------:R-:W-:Y:S05]  /*13b0*/  @P0 EXIT ;  /* 0x000000000000094d */ /* 0x000fea0003800000 */
.L_x_15:
[----:B------:R-:W-:-:S08]  /*13c0*/  NOP ;  /* 0x0000000000007918 */ /* 0x000fd00000000000 */
[----:B------:R-:W1:Y:S02]  /*13d0*/  USETMAXREG.TRY_ALLOC.CTAPOOL UP0, 0xe8 ;  /* 0x000000e8000079c8 */ /* 0x000e640008000600 */
[----:B-1----:R-:W-:-:S13]  /*13e0*/  PLOP3.LUT P0, PT, PT, PT, UP0, 0x80, 0x0 ;  /* 0x000000000000781c */ /* 0x002fda0003f0f008 */
[----:B------:R-:W-:Y:S05]  /*13f0*/  @!P0 BRA `(.L_x_15) ;  /* 0xfffffffc00f08947 */ /* 0x000fea000383ffff */
[----:B------:R-:W-:-:S13]  /*1400*/  LOP3.LUT P0, RZ, R8, 0xff, RZ, 0xc0, !PT ;  /* 0x000000ff08ff7812 */ /* 0x000fda000780c0ff */
[----:B------:R-:W-:Y:S05]  /*1410*/  @!P0 EXIT ;  /* 0x000000000000894d */ /* 0x000fea0003800000 */
[----:B------:R-:W1:Y:S01]  /*1420*/  S2UR UR4, SR_CgaCtaId ;  /* 0x00000000000479c3 */ /* 0x000e620000008800 */
[----:B------:R-:W-:Y:S01]  /*1430*/  VIADD R6, R5, 0xffffffff ;  /* 0xffffffff05067836 */ /* 0x000fe20000000000 */
[----:B------:R-:W-:Y:S01]  /*1440*/  SHF.R.S32.HI R0, RZ, 0x1f, R3 ;  /* 0x0000001fff007819 */ /* 0x000fe20000011403 */
[----:B------:R-:W-:Y:S01]  /*1450*/  UMOV UR42, 0x400 ;  /* 0x00000400002a7882 */ /* 0x000fe20000000000 */
[----:B------:R-:W-:Y:S01]  /*1460*/  UISETP.LT.AND UP0, UPT, UR40, 0x1, UPT ;  /* 0x000000012800788c */ /* 0x000fe2000bf01270 */
[----:B------:R-:W-:Y:S01]  /*1470*/  LOP3.LUT R92, R16, 0x1, RZ, 0xfc, !PT ;  /* 0x00000001105c7812 */ /* 0x000fe200078efcff */
[----:B------:R-:W-:Y:S01]  /*1480*/  ULDC UR6, c[0x0][0x284] ;  /* 0x0000a10000067ab9 */ /* 0x000fe20000000800 */
[----:B------:R-:W-:Y:S01]  /*1490*/  R2UR UR43, R6 ;  /* 0x00000000062b72ca */ /* 0x000fe200000e0000 */
[----:B------:R-:W-:Y:S01]  /*14a0*/  USEL UR45, UR40, 0x1, UP0 ;  /* 0x00000001282d7887 */ /* 0x000fe20008000000 */
[CC--:B------:R-:W-:Y:S01]  /*14b0*/  LEA.HI R4, R0.reuse, R3.reuse, RZ, 0x2 ;  /* 0x0000000300047211 */ /* 0x0c0fe200078f10ff */
[----:B------:R-:W-:Y:S01]  /*14c0*/  USHF.L.U32 UR41, UR40, 0x1, URZ ;  /* 0x0000000128297899 */ /* 0x000fe2000800063f */
[----:B------:R-:W-:Y:S01]  /*14d0*/  LEA.HI R0, R0, R3, RZ, 0x5 ;  /* 0x0000000300007211 */ /* 0x000fe200078f28ff */
[----:B------:R-:W-:Y:S01]  /*14e0*/  UIADD3 UR45, -UR45, UR40, URZ ;  /* 0x000000282d2d7290 */ /* 0x000fe2000fffe13f */
[----:B------:R-:W-:-:S02]  /*14f0*/  SHF.R.S32.HI R82, RZ, 0x2, R4 ;  /* 0x00000002ff527819 */ /* 0x000fc40000011404 */
[----:B------:R-:W-:Y:S02]  /*1500*/  SHF.R.S32.HI R5, RZ, 0x1f, R4 ;  /* 0x0000001fff057819 */ /* 0x000fe40000011404 */
[----:B------:R-:W-:Y:S02]  /*1510*/  LOP3.LUT R84, R4, 0xfffffffc, RZ, 0xc0, !PT ;  /* 0xfffffffc04547812 */ /* 0x000fe400078ec0ff */
[----:B------:R-:W-:Y:S01]  /*1520*/  LEA.HI R5, R5, R82, RZ, 0x3 ;  /* 0x0000005205057211 */ /* 0x000fe200078f18ff */
[----:B------:R-:W-:Y:S01]  /*1530*/  USHF.L.U32 UR43, UR43, 0x3, URZ ;  /* 0x000000032b2b7899 */ /* 0x000fe2000800063f */
[----:B------:R-:W-:Y:S01]  /*1540*/  ISETP.NE.AND P0, PT, R6, RZ, PT ;  /* 0x000000ff0600720c */ /* 0x000fe20003f05270 */
[----:B------:R-:W-:Y:S01]  /*1550*/  IMAD.IADD R84, R3, 0x1, -R84 ;  /* 0x0000000103547824 */ /* 0x000fe200078e0a54 */
[----:B------:R-:W-:Y:S01]  /*1560*/  LOP3.LUT R5, R5, 0xfffffff8, RZ, 0xc0, !PT ;  /* 0xfffffff805057812 */ /* 0x000fe200078ec0ff */
[----:B-1----:R-:W-:Y:S01]  /*1570*/  ULEA UR42, UR4, UR42, 0x18 ;  /* 0x0000002a042a7291 */ /* 0x002fe2000f8ec03f */
[----:B------:R-:W-:Y:S01]  /*1580*/  SEL R93, RZ, 0x1, P0 ;  /* 0x00000001ff5d7807 */ /* 0x000fe20000000000 */
[----:B------:R-:W-:-:S02]  /*1590*/  IMAD.U32 R86, RZ, RZ, UR43 ;  /* 0x0000002bff567e24 */ /* 0x000fc4000f8e00ff */
[----:B------:R-:W-:Y:S01]  /*15a0*/  UIADD3 UR44, UR42, 0x150, URZ ;  /* 0x000001502a2c7890 */ /* 0x000fe2000fffe03f */
[----:B------:R-:W-:Y:S01]  /*15b0*/  IMAD.IADD R82, R82, 0x1, -R5 ;  /* 0x0000000152527824 */ /* 0x000fe200078e0a05 */
[----:B------:R-:W-:Y:S01]  /*15c0*/  UIADD3 UR4, UR42, 0x14280, URZ ;  /* 0x000142802a047890 */ /* 0x000fe2000fffe03f */
[----:B------:R-:W-:Y:S01]  /*15d0*/  SHF.R.S32.HI R5, RZ, 0x5, R0 ;  /* 0x00000005ff057819 */ /* 0x000fe20000011400 */
[----:B------:R-:W-:Y:S01]  /*15e0*/  UIADD3 UR5, UR42, 0x280, URZ ;  /* 0x000002802a057890 */ /* 0x000fe2000fffe03f */
[C---:B------:R-:W-:Y:S01]  /*15f0*/  LOP3.LUT R88, R86.reuse, 0x8, RZ, 0xc0, !PT ;  /* 0x0000000856587812 */ /* 0x040fe200078ec0ff */
[----:B------:R-:W-:Y:S01]  /*1600*/  USHF.R.U32.HI UR4, URZ, 0x4, UR4 ;  /* 0x000000043f047899 */ /* 0x000fe20008011604 */
[--C-:B------:R-:W-:Y:S01]  /*1610*/  SHF.R.S32.HI R83, RZ, 0x1f, R82.reuse ;  /* 0x0000001fff537819 */ /* 0x100fe20000011452 */
[----:B------:R-:W-:Y:S01]  /*1620*/  USHF.R.U32.HI UR5, URZ, 0x4, UR5 ;  /* 0x000000043f057899 */ /* 0x000fe20008011605 */
[C-C-:B------:R-:W-:Y:S01]  /*1630*/  IMAD R89, R5.reuse, -0x10, -R82.reuse ;  /* 0xfffffff005597824 */ /* 0x140fe200078e0a52 */
[----:B------:R-:W-:Y:S01]  /*1640*/  ULOP3.LUT UR4, UR4, 0x3fff, URZ, 0xc0, !UPT ;  /* 0x00003fff04047892 */ /* 0x000fe2000f8ec03f */
[----:B------:R-:W-:Y:S01]  /*1650*/  IMAD.U32 R85, RZ, RZ, UR44 ;  /* 0x0000002cff557e24 */ /* 0x000fe2000f8e00ff */
[----:B------:R-:W-:Y:S01]  /*1660*/  ULOP3.LUT UR5, UR5, 0x3fff, URZ, 0xc0, !UPT ;  /* 0x00003fff05057892 */ /* 0x000fe2000f8ec03f */
[----:B------:R-:W-:Y:S01]  /*1670*/  IMAD.WIDE R82, R5, 0x10, R82 ;  /* 0x0000001005527825 */ /* 0x000fe200078e0252 */
[----:B------:R-:W-:Y:S01]  /*1680*/  LOP3.LUT R86, R86, 0x8, RZ, 0xc, !PT ;  /* 0x0000000856567812 */ /* 0x000fe200078e0cff */
[----:B------:R-:W-:Y:S01]  /*1690*/  ULOP3.LUT UR46, UR4, 0x10000, URZ, 0xfc, !UPT ;  /* 0x00010000042e7892 */ /* 0x000fe2000f8efc3f */
[----:B------:R-:W-:Y:S01]  /*16a0*/  LOP3.LUT R88, R88, 0x18, RZ, 0x3c, !PT ;  /* 0x0000001858587812 */ /* 0x000fe200078e3cff */
[----:B------:R-:W-:Y:S01]  /*16b0*/  VIADD R87, R85, UR43 ;  /* 0x0000002b55577c36 */ /* 0x000fe20008000000 */
[----:B------:R-:W-:Y:S01]  /*16c0*/  ULOP3.LUT UR47, UR5, 0x10000, URZ, 0xfc, !UPT ;  /* 0x00010000052f7892 */ /* 0x000fe2000f8efc3f */
[----:B------:R-:W-:-:S11]  /*16d0*/  VIADD R89, R89, UR6 ;  /* 0x0000000659597c36 */ /* 0x000fd60008000000 */
.L_x_147:
[----:B------:R-:W-:Y:S01]  /*16e0*/  SHF.L.U32 R0, R93, 0x1f, RZ ;  /* 0x0000001f5d007819 */ /* 0x000fe200000006ff */
[----:B------:R-:W-:Y:S02]  /*16f0*/  ULDC UR4, c[0x0][0x28c] ;  /* 0x0000a30000047ab9 */ /* 0x000fe40000000800 */
[----:B------:R-:W-:Y:S01]  /*1700*/  ISETP.LT.AND P1, PT, RZ, UR4, PT ;  /* 0x00000004ff007c0c */ /* 0x000fe2000bf21270 */
[----:B------:R-:W1:Y:S02]  /*1710*/  SYNCS.PHASECHK.TRANS64.TRYWAIT P0, [R85+UR43], R0 ;  /* 0x00000000550075a7 */ /* 0x000e64000800016b */
[----:B-1-34-:R-:W-:Y:S10]  /*1720*/  @!P0 BRA `(.L_x_16) ;  /* 0x0000006c008c8947 */ /* 0x01aff40003800000 */
.L_x_185:
[----:B------:R-:W-:Y:S05]  /*1730*/  @P1 BRA `(.L_x_17) ;  /* 0x0000000000401947 */ /* 0x000fea0003800000 */
[----:B-1----:R-:W-:Y:S01]  /*1740*/  MOV R0, 0x0 ;  /* 0x0000000000007802 */ /* 0x002fe20000000f00 */
[----:B------:R-:W-:Y:S01]  /*1750*/  ULDC.64 UR4, c[0x4][0x68] ;  /* 0x01001a0000047ab9 */ /* 0x000fe20000000a00 */
[----:B------:R-:W-:Y:S01]  /*1760*/  ULDC.64 UR6, c[0x4][0x8] ;  /* 0x0100020000067ab9 */ /* 0x000fe20000000a00 */
[----:B------:R-:W-:Y:S01]  /*1770*/  IMAD.U32 R4, RZ, RZ, UR4 ;  /* 0x00000004ff047e24 */ /* 0x000fe2000f8e00ff */
[----:B------:R1:W2:Y:S01]  /*1780*/  LDC.64 R14, c[0x4][R0] ;  /* 0x01000000000e7b82 */ /* 0x0002a20000000a00 */
[----:B------:R-:W-:Y:S01]  /*1790*/  IMAD.U32 R5, RZ, RZ, UR5 ;  /* 0x00000005ff057e24 */ /* 0x000fe2000f8e00ff */
[----:B------:R-:W-:Y:S01]  /*17a0*/  ULDC.64 UR4, c[0x4][0x70] ;  /* 0x01001c0000047ab9 */ /* 0x000fe20000000a00 */
[----:B------:R-:W-:Y:S02]  /*17b0*/  IMAD.U32 R10, RZ, RZ, UR6 ;  /* 0x00000006ff0a7e24 */ /* 0x000fe4000f8e00ff */
[----:B------:R-:W-:Y:S02]  /*17c0*/  IMAD.U32 R6, RZ, RZ, UR4 ;  /* 0x00000004ff067e24 */ /* 0x000fe4000f8e00ff */
[----:B------:R-:W-:-:S02]  /*17d0*/  IMAD.U32 R7, RZ, RZ, UR5 ;  /* 0x00000005ff077e24 */ /* 0x000fc4000f8e00ff */
[----:B------:R-:W-:Y:S02]  /*17e0*/  IMAD.U32 R11, RZ, RZ, UR7 ;  /* 0x00000007ff0b7e24 */ /* 0x000fe4000f8e00ff */
[----:B------:R-:W-:Y:S02]  /*17f0*/  IMAD.MOV.U32 R8, RZ, RZ, 0x1e1 ;  /* 0x000001e1ff087424 */ /* 0x000fe400078e00ff */
[----:B0-----:R-:W-:Y:S02]  /*1800*/  IMAD.MOV.U32 R12, RZ, RZ, 0x1 ;  /* 0x00000001ff0c7424 */ /* 0x001fe400078e00ff */
[----:B-1----:R-:W-:-:S07]  /*1810*/  IMAD.MOV.U32 R13, RZ, RZ, RZ ;  /* 0x000000ffff0d7224 */ /* 0x002fce00078e00ff */
[----:B------:R-:W-:-:S07]  /*1820*/  LEPC R20, `(.L_x_17) ;  /* 0x000000001014794e */ /* 0x000fce0000000000 */
[----:B--2--5:R-:W-:Y:S05]  /*1830*/  CALL.ABS.NOINC R14 ;  /* 0x000000000e007343 */ /* 0x024fea0003c00000 */
.L_x_17:
[----:B------:R-:W-:-:S13]  /*1840*/  ISETP.NE.AND P0, PT, R92, 0x3, PT ;  /* 0x000000035c00780c */ /* 0x000fda0003f05270 */
[----:B------:R-:W-:Y:S05]  /*1850*/  @!P0 BRA `(.L_x_18) ;  /* 0x0000000000048947 */ /* 0x000fea0003800000 */
[----:B------:R-:W-:Y:S01]  /*1860*/  BPT.TRAP 0x1 ;  /* 0x000000040000795c */ /* 0x000fe20000300000 */
.L_x_18:
[----:B------:R-:W-:Y:S02]  /*1870*/  IMAD.U32 R3, RZ, RZ, UR38 ;  /* 0x00000026ff037e24 */ /* 0x000fe4000f8e00ff */
[----:B-1----:R-:W-:-:S03]  /*1880*/  IMAD.U32 R0, RZ, RZ, UR39 ;  /* 0x00000027ff007e24 */ /* 0x002fc6000f8e00ff */
[----:B------:R-:W-:Y:S02]  /*1890*/  LEA R3, R3, UR42, 0x3 ;  /* 0x0000002a03037c11 */ /* 0x000fe4000f8e18ff */
[----:B------:R-:W-:-:S04]  /*18a0*/  SHF.L.U32 R0, R0, 0x1f, RZ ;  /* 0x0000001f00007819 */ /* 0x000fc800000006ff */
[----:B------:R1:W2:Y:S01]  /*18b0*/  SYNCS.PHASECHK.TRANS64.TRYWAIT P1, [R3+URZ], R0 ;  /* 0x00000000030075a7 */ /* 0x0002a2000802017f */
[----:B------:R-:W-:Y:S05]  /*18c0*/  @!P0 BRA `(.L_x_19) ;  /* 0x0000000000048947 */ /* 0x000fea0003800000 */
[----:B------:R-:W-:Y:S01]  /*18d0*/  BPT.TRAP 0x1 ;  /* 0x000000040000795c */ /* 0x000fe20000300000 */
.L_x_19:
[----:B--2---:R-:W-:Y:S05]  /*18e0*/  @P1 BRA `(.L_x_20) ;  /* 0x0000000000081947 */ /* 0x004fea0003800000 */
[----:B------:R-:W2:Y:S02]  /*18f0*/  SYNCS.PHASECHK.TRANS64.TRYWAIT P1, [R3+URZ], R0 ;  /* 0x00000000030075a7 */ /* 0x000ea4000802017f */
[----:B--2---:R-:W-:Y:S05]  /*1900*/  @!P1 BRA `(.L_x_21) ;  /* 0x0000006c00289947 */ /* 0x004fea0003800000 */
.L_x_20:
[----:B------:R-:W-:Y:S05]  /*1910*/  WARPSYNC.ALL ;  /* 0x0000000000007948 */ /* 0x000fea0003800000 */
[----:B------:R-:W-:Y:S01]  /*1920*/  ULEA UR5, UR38, UR47, 0x8 ;  /* 0x0000002f26057291 */ /* 0x000fe2000f8e403f */
[----:B------:R-:W-:Y:S01]  /*1930*/  WARPGROUP.ARRIVE ;  /* 0x00000000000079c5 */ /* 0x000fe20000000000 */
[----:B------:R-:W-:Y:S01]  /*1940*/  UIMAD UR4, UR38, 0x1c0, UR46 ;  /* 0x000001c0260478a4 */ /* 0x000fe2000f8e022e */
[----:B-12---:R-:W-:Y:S01]  /*1950*/  IMAD.U32 R0, RZ, RZ, UR45 ;  /* 0x0000002dff007e24 */ /* 0x006fe2000f8e00ff */
[----:B------:R-:W-:Y:S01]  /*1960*/  UMOV UR9, 0x80000020 ;  /* 0x8000002000097882 */ /* 0x000fe20000000000 */
[----:B------:R-:W-:Y:S01]  /*1970*/  UMOV UR11, 0x80000020 ;  /* 0x80000020000b7882 */ /* 0x000fe20000000000 */
[----:B------:R-:W-:Y:S01]  /*1980*/  UIADD3 UR6, UR4, 0x40, URZ ;  /* 0x0000004004067890 */ /* 0x000fe2000fffe03f */
[----:B------:R-:W-:-:S02]  /*1990*/  UMOV UR8, UR5 ;  /* 0x0000000500087c82 */ /* 0x000fc40008000000 */
[----:B------:R-:W-:Y:S01]  /*19a0*/  UMOV UR10, UR4 ;  /* 0x00000004000a7c82 */ /* 0x000fe20008000000 */
[----:B------:R-:W-:Y:S01]  /*19b0*/  UIADD3 UR7, UR4, 0x80, URZ ;  /* 0x0000008004077890 */ /* 0x000fe2000fffe03f */
[----:B------:R-:W-:Y:S01]  /*19c0*/  HGMMA.64x16x16.F32.BF16 R72, gdesc[UR8], RZ, !UPT, gsb0 ;  /* 0x00200000084879f0 */ /* 0x000fe2000c0018ff */
[----:B------:R-:W-:Y:S01]  /*19d0*/  UMOV UR11, 0x80000020 ;  /* 0x80000020000b7882 */ /* 0x000fe20000000000 */
[----:B------:R-:W-:Y:S01]  /*19e0*/  UMOV UR10, UR6 ;  /* 0x00000006000a7c82 */ /* 0x000fe20008000000 */
[----:B------:R-:W-:Y:S01]  /*19f0*/  UIADD3 UR12, UR4, 0xc0, URZ ;  /* 0x000000c0040c7890 */ /* 0x000fe2000fffe03f */
[----:B------:R-:W-:Y:S01]  /*1a00*/  ISETP.GE.AND P1, PT, R0, 0x1, PT ;  /* 0x000000010000780c */ /* 0x000fe20003f26270 */
[----:B------:R-:W-:Y:S01]  /*1a10*/  UIADD3 UR6, UR4, 0x100, URZ ;  /* 0x0000010004067890 */ /* 0x000fe2000fffe03f */
[----:B------:R-:W-:Y:S02]  /*1a20*/  WARPGROUP.DEPBAR.LE gsb0, 0x0 ;  /* 0x00008000000079c5 */ /* 0x000fe40000010000 */
[----:B------:R-:W-:-:S06]  /*1a30*/  WARPGROUP.ARRIVE ;  /* 0x00000000000079c5 */ /* 0x000fcc0000000000 */
[----:B------:R-:W-:Y:S01]  /*1a40*/  HGMMA.64x16x16.F32.BF16 R64, gdesc[UR8], RZ, !UPT, gsb0 ;  /* 0x00200000084079f0 */ /* 0x000fe2000c0018ff */
[----:B------:R-:W-:Y:S01]  /*1a50*/  UMOV UR10, UR7 ;  /* 0x00000007000a7c82 */ /* 0x000fe20008000000 */
[----:B------:R-:W-:Y:S01]  /*1a60*/  UMOV UR11, 0x80000020 ;  /* 0x80000020000b7882 */ /* 0x000fe20000000000 */
        /* <DEDUP_REMOVED lines=24> */
[----:B------:R-:W-:Y:S02]  /*1bf0*/  WARPGROUP.DEPBAR.LE gsb0, 0x0 ;  /* 0x00008000000079c5 */ /* 0x000fe40000010000 */
[----:B------:R-:W-:-:S06]  /*1c00*/  WARPGROUP.ARRIVE ;  /* 0x00000000000079c5 */ /* 0x000fcc0000000000 */
[----:B------:R-:W-:Y:S01]  /*1c10*/  HGMMA.64x16x16.F32.BF16 R24, gdesc[UR8], RZ, !UPT, gsb0 ;  /* 0x00200000081879f0 */ /* 0x000fe2000c0018ff */
[----:B------:R-:W-:Y:S02]  /*1c20*/  UIADD3 UR8, UR5, 0x2, URZ ;  /* 0x0000000205087890 */ /* 0x000fe4000fffe03f */
[----:B------:R-:W-:Y:S01]  /*1c30*/  UIADD3 UR10, UR4, 0x2, URZ ;  /* 0x00000002040a7890 */ /* 0x000fe2000fffe03f */
[----:B------:R-:W-:Y:S01]  /*1c40*/  UMOV UR9, 0x80000020 ;  /* 0x8000002000097882 */ /* 0x000fe20000000000 */
[----:B------:R-:W-:Y:S01]  /*1c50*/  UMOV UR11, 0x80000020 ;  /* 0x80000020000b7882 */ /* 0x000fe20000000000 */
[----:B------:R-:W-:Y:S01]  /*1c60*/  UIADD3 UR5, UR4, 0x42, URZ ;  /* 0x0000004204057890 */ /* 0x000fe2000fffe03f */
[----:B------:R-:W-:Y:S02]  /*1c70*/  WARPGROUP.DEPBAR.LE gsb0, 0x0 ;  /* 0x00008000000079c5 */ /* 0x000fe40000010000 */
[----:B------:R-:W-:-:S06]  /*1c80*/  WARPGROUP.ARRIVE ;  /* 0x00000000000079c5 */ /* 0x000fcc0000000000 */
[----:B------:R-:W-:Y:S01]  /*1c90*/  HGMMA.64x16x16.F32.BF16 R72, gdesc[UR8], R72, gsb0 ;  /* 0x00200000084879f0 */ /* 0x000fe20008001848 */
[----:B------:R-:W-:Y:S01]  /*1ca0*/  UMOV UR10, UR5 ;  /* 0x00000005000a7c82 */ /* 0x000fe20008000000 */
[----:B------:R-:W-:Y:S01]  /*1cb0*/  UMOV UR11, 0x80000020 ;  /* 0x80000020000b7882 */ /* 0x000fe20000000000 */
[----:B------:R-:W-:Y:S01]  /*1cc0*/  UIADD3 UR5, UR4, 0x102, URZ ;  /* 0x0000010204057890 */ /* 0x000fe2000fffe03f */
[----:B------:R-:W-:Y:S02]  /*1cd0*/  WARPGROUP.DEPBAR.LE gsb0, 0x0 ;  /* 0x00008000000079c5 */ /* 0x000fe40000010000 */
[----:B------:R-:W-:-:S06]  /*1ce0*/  WARPGROUP.ARRIVE ;  /* 0x00000000000079c5 */ /* 0x000fcc0000000000 */
[----:B------:R-:W-:Y:S01]  /*1cf0*/  HGMMA.64x16x16.F32.BF16 R64, gdesc[UR8], R64, gsb0 ;  /* 0x00200000084079f0 */ /* 0x000fe20008001840 */
[----:B------:R-:W-:Y:S01]  /*1d00*/  UMOV UR10, UR6 ;  /* 0x00000006000a7c82 */ /* 0x000fe20008000000 */
[----:B------:R-:W-:Y:S01]  /*1d10*/  UMOV UR11, 0x80000020 ;  /* 0x80000020000b7882 */ /* 0x000fe20000000000 */
[----:B------:R-:W-:Y:S02]  /*1d20*/  UIADD3 UR6, UR4, 0x142, URZ ;  /* 0x0000014204067890 */ /* 0x000fe4000fffe03f */
[----:B------:R-:W-:Y:S01]  /*1d30*/  UIADD3 UR4, UR4, 0x182, URZ ;  /* 0x0000018204047890 */ /* 0x000fe2000fffe03f */
[----:B------:R-:W-:Y:S02]  /*1d40*/  WARPGROUP.DEPBAR.LE gsb0, 0x0 ;  /* 0x00008000000079c5 */ /* 0x000fe40000010000 */
[----:B------:R-:W-:-:S06]  /*1d50*/  WARPGROUP.ARRIVE ;  /* 0x00000000000079c5 */ /* 0x000fcc0000000000 */
[----:B------:R-:W-:Y:S01]  /*1d60*/  HGMMA.64x16x16.F32.BF16 R56, gdesc[UR8], R56, gsb0 ;  /* 0x00200000083879f0 */ /* 0x000fe20008001838 */
[----:B------:R-:W-:Y:S01]  /*1d70*/  UMOV UR10, UR7 ;  /* 0x00000007000a7c82 */ /* 0x000fe20008000000 */
[----:B------:R-:W-:Y:S01]  /*1d80*/  UMOV UR11, 0x80000020 ;  /* 0x80000020000b7882 */ /* 0x000fe20000000000 */
        /* <DEDUP_REMOVED lines=17> */
[----:B------:R-:W-:Y:S03]  /*1ea0*/  HGMMA.64x16x16.F32.BF16 R24, gdesc[UR8], R24, gsb0 ;  /* 0x00200000081879f0 */ /* 0x000fe60008001818 */
[----:B------:R-:W-:Y:S02]  /*1eb0*/  WARPGROUP.DEPBAR.LE gsb0, 0x0 ;  /* 0x00008000000079c5 */ /* 0x000fe40000010000 */
[----:B------:R-:W-:Y:S05]  /*1ec0*/  @!P1 BRA `(.L_x_22) ;  /* 0x0000000400f89947 */ /* 0x000fea0003800000 */
[----:B------:R-:W-:Y:S01]  /*1ed0*/  UIADD3 UR5, UR38, 0x1, URZ ;  /* 0x0000000126057890 */ /* 0x000fe2000fffe03f */
[----:B------:R-:W-:-:S03]  /*1ee0*/  IMAD.U32 R0, RZ, RZ, UR45 ;  /* 0x0000002dff007e24 */ /* 0x000fc6000f8e00ff */
[----:B------:R-:W-:-:S04]  /*1ef0*/  UISETP.NE.AND UP0, UPT, UR5, 0x14, UPT ;  /* 0x000000140500788c */ /* 0x000fc8000bf05270 */
[----:B------:R-:W-:Y:S02]  /*1f00*/  USEL UR4, URZ, 0x1, UP0 ;  /* 0x000000013f047887 */ /* 0x000fe40008000000 */
[----:B------:R-:W-:Y:S02]  /*1f10*/  USEL UR5, UR5, URZ, UP0 ;  /* 0x0000003f05057287 */ /* 0x000fe40008000000 */
[----:B------:R-:W-:-:S06]  /*1f20*/  ULOP3.LUT UR4, UR39, UR4, URZ, 0x3c, !UPT ;  /* 0x0000000427047292 */ /* 0x000fcc000f8e3c3f */
[----:B------:R-:W-:Y:S01]  /*1f30*/  IMAD.U32 R5, RZ, RZ, UR4 ;  /* 0x00000004ff057e24 */ /* 0x000fe2000f8e00ff */
[----:B------:R-:W-:-:S06]  /*1f40*/  UMOV UR4, UR38 ;  /* 0x0000002600047c82 */ /* 0x000fcc0008000000 */
.L_x_29:
[----:B-12---:R-:W-:Y:S05]  /*1f50*/  @!P0 BRA `(.L_x_23) ;  /* 0x0000000000048947 */ /* 0x006fea0003800000 */
[----:B------:R-:W-:Y:S01]  /*1f60*/  BPT.TRAP 0x1 ;  /* 0x000000040000795c */ /* 0x000fe20000300000 */
.L_x_23:
[----:B------:R-:W-:Y:S01]  /*1f70*/  ULEA UR6, UR5, UR42, 0x3 ;  /* 0x0000002a05067291 */ /* 0x000fe2000f8e183f */
[----:B------:R-:W-:-:S08]  /*1f80*/  SHF.L.U32 R3, R5, 0x1f, RZ ;  /* 0x0000001f05037819 */ /* 0x000fd000000006ff */
[----:B------:R1:W2:Y:S01]  /*1f90*/  SYNCS.PHASECHK.TRANS64.TRYWAIT P1, [UR6], R3 ;  /* 0x00000003ff0075a7 */ /* 0x0002a20008020146 */
[----:B------:R-:W-:Y:S05]  /*1fa0*/  @!P0 BRA `(.L_x_24) ;  /* 0x0000000000048947 */ /* 0x000fea0003800000 */
[----:B------:R-:W-:Y:S01]  /*1fb0*/  BPT.TRAP 0x1 ;  /* 0x000000040000795c */ /* 0x000fe20000300000 */
.L_x_24:
[----:B--2---:R-:W-:Y:S05]  /*1fc0*/  @P1 BRA `(.L_x_25) ;  /* 0x0000000000081947 */ /* 0x004fea0003800000 */
[----:B------:R-:W2:Y:S02]  /*1fd0*/  SYNCS.PHASECHK.TRANS64.TRYWAIT P1, [UR6], R3 ;  /* 0x00000003ff0075a7 */ /* 0x000ea40008020146 */
[----:B--2---:R-:W-:Y:S05]  /*1fe0*/  @!P1 BRA `(.L_x_26) ;  /* 0x0000006400849947 */ /* 0x004fea0003800000 */
.L_x_25:
[----:B------:R-:W-:Y:S01]  /*1ff0*/  ULEA UR7, UR5, UR47, 0x8 ;  /* 0x0000002f05077291 */ /* 0x000fe2000f8e403f */
[----:B------:R-:W-:Y:S01]  /*2000*/  WARPGROUP.ARRIVE ;  /* 0x00000000000079c5 */ /* 0x000fe20000000000 */
[----:B------:R-:W-:Y:S01]  /*2010*/  UIMAD UR6, UR5, 0x1c0, UR46 ;  /* 0x000001c0050678a4 */ /* 0x000fe2000f8e022e */
[----:B------:R-:W-:Y:S01]  /*2020*/  UMOV UR9, 0x80000020 ;  /* 0x8000002000097882 */ /* 0x000fe20000000000 */
[----:B------:R-:W-:Y:S02]  /*2030*/  UMOV UR11, 0x80000020 ;  /* 0x80000020000b7882 */ /* 0x000fe40000000000 */
[----:B------:R-:W-:Y:S01]  /*2040*/  UIADD3 UR12, UR6, 0x40, URZ ;  /* 0x00000040060c7890 */ /* 0x000fe2000fffe03f */
[----:B------:R-:W-:Y:S02]  /*2050*/  UMOV UR8, UR7 ;  /* 0x0000000700087c82 */ /* 0x000fe40008000000 */
[----:B------:R-:W-:Y:S01]  /*2060*/  UMOV UR10, UR6 ;  /* 0x00000006000a7c82 */ /* 0x000fe20008000000 */
[----:B------:R-:W-:Y:S01]  /*2070*/  UIADD3 UR13, UR6, 0x80, URZ ;  /* 0x00000080060d7890 */ /* 0x000fe2000fffe03f */
[----:B------:R-:W-:Y:S01]  /*2080*/  HGMMA.64x16x16.F32.BF16 R72, gdesc[UR8], R72, gsb0 ;  /* 0x00200000084879f0 */ /* 0x000fe20008001848 */
[----:B------:R-:W-:Y:S01]  /*2090*/  UMOV UR11, 0x80000020 ;  /* 0x80000020000b7882 */ /* 0x000fe20000000000 */
[----:B------:R-:W-:Y:S01]  /*20a0*/  UMOV UR10, UR12 ;  /* 0x0000000c000a7c82 */ /* 0x000fe20008000000 */
[----:B------:R-:W-:-:S02]  /*20b0*/  UIADD3 UR14, UR6, 0xc0, URZ ;  /* 0x000000c0060e7890 */ /* 0x000fc4000fffe03f */
        /* <DEDUP_REMOVED lines=76> */
[----:B------:R-:W-:Y:S01]  /*2580*/  BPT.TRAP 0x1 ;  /* 0x000000040000795c */ /* 0x000fe20000300000 */
.L_x_27:
[----:B------:R-:W-:Y:S01]  /*2590*/  ULEA UR6, UR4, UR42, 0x3 ;  /* 0x0000002a04067291 */ /* 0x000fe2000f8e183f */
[----:B------:R-:W-:-:S03]  /*25a0*/  ISETP.GT.U32.AND P1, PT, R16, 0x1, PT ;  /* 0x000000011000780c */ /* 0x000fc60003f24070 */
[----:B------:R-:W-:-:S04]  /*25b0*/  UIADD3 UR6, UR6, 0xa0, URZ ;  /* 0x000000a006067890 */ /* 0x000fc8000fffe03f */
[----:B------:R-:W-:-:S09]  /*25c0*/  UPRMT UR6, URZ, 0x654, UR6 ;  /* 0x000006543f067896 */ /* 0x000fd20008000006 */
[----:B------:R-:W-:Y:S01]  /*25d0*/  SYNCS.ARRIVE.TRANS64.RED.A1T0 RZ, [UR6], RZ ;  /* 0x000000ffffff79a7 */ /* 0x000fe20008100406 */
[----:B------:R-:W-:Y:S05]  /*25e0*/  @P1 BRA `(.L_x_28) ;  /* 0x0000000000041947 */ /* 0x000fea0003800000 */
[----:B------:R-:W-:Y:S01]  /*25f0*/  BPT.TRAP 0x1 ;  /* 0x000000040000795c */ /* 0x000fe20000300000 */
.L_x_28:
[----:B------:R-:W-:Y:S01]  /*2600*/  UIADD3 UR5, UR5, 0x1, URZ ;  /* 0x0000000105057890 */ /* 0x000fe2000fffe03f */
[C---:B------:R-:W-:Y:S01]  /*2610*/  ISETP.GT.AND P1, PT, R0.reuse, 0x1, PT ;  /* 0x000000010000780c */ /* 0x040fe20003f24270 */
[----:B------:R-:W-:Y:S01]  /*2620*/  UIADD3 UR4, UR4, 0x1, URZ ;  /* 0x0000000104047890 */ /* 0x000fe2000fffe03f */
[----:B------:R-:W-:Y:S01]  /*2630*/  VIADD R0, R0, 0xffffffff ;  /* 0xffffffff00007836 */ /* 0x000fe20000000000 */
[----:B------:R-:W-:Y:S02]  /*2640*/  UISETP.NE.AND UP0, UPT, UR5, 0x14, UPT ;  /* 0x000000140500788c */ /* 0x000fe4000bf05270 */
[----:B------:R-:W-:Y:S02]  /*2650*/  UISETP.NE.AND UP1, UPT, UR4, 0x14, UPT ;  /* 0x000000140400788c */ /* 0x000fe4000bf25270 */
[----:B------:R-:W-:Y:S02]  /*2660*/  USEL UR6, URZ, 0x1, UP0 ;  /* 0x000000013f067887 */ /* 0x000fe40008000000 */
[----:B------:R-:W-:-:S02]  /*2670*/  USEL UR5, UR5, URZ, UP0 ;  /* 0x0000003f05057287 */ /* 0x000fc40008000000 */
[----:B------:R-:W-:Y:S02]  /*2680*/  USEL UR4, UR4, URZ, UP1 ;  /* 0x0000003f04047287 */ /* 0x000fe40008800000 */
[----:B------:R-:W-:Y:S01]  /*2690*/  LOP3.LUT R5, R5, UR6, RZ, 0x3c, !PT ;  /* 0x0000000605057c12 */ /* 0x000fe2000f8e3cff */
[----:B------:R-:W-:Y:S09]  /*26a0*/  @P1 BRA `(.L_x_29) ;  /* 0xfffffff800281947 */ /* 0x000ff2000383ffff */
.L_x_22:
[----:B------:R-:W3:Y:S01]  /*26b0*/  LDC R0, c[0x0][0x28c] ;  /* 0x0000a300ff007b82 */ /* 0x000ee20000000800 */
[----:B------:R4:W-:Y:S01]  /*26c0*/  SYNCS.ARRIVE.TRANS64.A1T0 RZ, [R86+UR44], RZ ;  /* 0x000000ff56ff79a7 */ /* 0x0009e2000810002c */
[----:B---3--:R-:W-:-:S13]  /*26d0*/  ISETP.GE.AND P1, PT, R0, 0x1, PT ;  /* 0x000000010000780c */ /* 0x008fda0003f26270 */
[----:B----4-:R-:W-:Y:S05]  /*26e0*/  @!P1 BRA `(.L_x_30) ;  /* 0x0000000000349947 */ /* 0x010fea0003800000 */
[----:B------:R-:W-:Y:S05]  /*26f0*/  @!P0 BRA `(.L_x_31) ;  /* 0x0000000000048947 */ /* 0x000fea0003800000 */
[----:B------:R-:W-:Y:S01]  /*2700*/  BPT.TRAP 0x1 ;  /* 0x000000040000795c */ /* 0x000fe20000300000 */
.L_x_31:
[----:B------:R-:W-:Y:S01]  /*2710*/  UIADD3 UR6, UR45, UR38, URZ ;  /* 0x000000262d067290 */ /* 0x000fe2000fffe03f */
[----:B------:R-:W-:-:S03]  /*2720*/  ISETP.GT.U32.AND P0, PT, R16, 0x1, PT ;  /* 0x000000011000780c */ /* 0x000fc60003f04070 */
[----:B------:R-:W-:-:S04]  /*2730*/  UIMAD.WIDE.U32 UR4, UR6, -0x33333333, URZ ;  /* 0xcccccccd060478a5 */ /* 0x000fc8000f8e003f */
[----:B------:R-:W-:-:S04]  /*2740*/  USHF.R.U32.HI UR4, URZ, 0x4, UR5 ;  /* 0x000000043f047899 */ /* 0x000fc80008011605 */
[----:B------:R-:W-:-:S04]  /*2750*/  UIMAD UR6, UR4, -0x14, UR6 ;  /* 0xffffffec040678a4 */ /* 0x000fc8000f8e0206 */
[----:B------:R-:W-:-:S04]  /*2760*/  ULEA UR6, UR6, UR42, 0x3 ;  /* 0x0000002a06067291 */ /* 0x000fc8000f8e183f */
[----:B------:R-:W-:-:S04]  /*2770*/  UIADD3 UR6, UR6, 0xa0, URZ ;  /* 0x000000a006067890 */ /* 0x000fc8000fffe03f */
[----:B------:R-:W-:-:S09]  /*2780*/  UPRMT UR6, URZ, 0x654, UR6 ;  /* 0x000006543f067896 */ /* 0x000fd20008000006 */
[----:B------:R-:W-:Y:S01]  /*2790*/  SYNCS.ARRIVE.TRANS64.RED.A1T0 RZ, [UR6], RZ ;  /* 0x000000ffffff79a7 */ /* 0x000fe20008100406 */
[----:B------:R-:W-:Y:S05]  /*27a0*/  @P0 BRA `(.L_x_30) ;  /* 0x0000000000040947 */ /* 0x000fea0003800000 */
[----:B------:R-:W-:Y:S01]  /*27b0*/  BPT.TRAP 0x1 ;  /* 0x000000040000795c */ /* 0x000fe20000300000 */
.L_x_30:
[----:B------:R-:W-:Y:S01]  /*27c0*/  SHF.L.U32 R0, R93, 0x1f, RZ ;  /* 0x0000001f5d007819 */ /* 0x000fe200000006ff */
[----:B------:R-:W-:Y:S01]  /*27d0*/  UIADD3 UR38, UR41, UR38, URZ ;  /* 0x0000002629267290 */ /* 0x000fe2000fffe03f */
[----:B------:R-:W3:Y:S01]  /*27e0*/  LDC R9, c[0x0][0x288] ;  /* 0x0000a200ff097b82 */ /* 0x000ee20000000800 */
[----:B------:R-:W-:Y:S01]  /*27f0*/  UISETP.GE.U32.AND UP1, UPT, UR41, 0x14, UPT ;  /* 0x000000142900788c */ /* 0x000fe2000bf26070 */
[----:B------:R-:W-:Y:S01]  /*2800*/  IMAD.SHL.U32 R10, R84, 0x2, RZ ;  /* 0x00000002540a7824 */ /* 0x000fe200078e00ff */
[----:B------:R-:W-:Y:S02]  /*2810*/  UISETP.GT.U32.AND UP0, UPT, UR38, 0x13, UPT ;  /* 0x000000132600788c */ /* 0x000fe4000bf04070 */
[----:B------:R-:W-:Y:S02]  /*2820*/  UIMAD.WIDE.U32 UR4, UR38, -0x33333333, URZ ;  /* 0xcccccccd260478a5 */ /* 0x000fe4000f8e003f */
[----:B------:R-:W-:Y:S01]  /*2830*/  UISETP.LT.U32.AND UP0, UPT, UR41, 0x14, UP0 ;  /* 0x000000142900788c */ /* 0x000fe20008701070 */
[----:B------:R-:W4:Y:S01]  /*2840*/  SYNCS.PHASECHK.TRANS64.TRYWAIT P0, [R85+UR43+0x10], R0 ;  /* 0x00001000550075a7 */ /* 0x000f22000800016b */
[----:B------:R-:W-:Y:S01]  /*2850*/  USHF.R.U32.HI UR4, URZ, 0x4, UR5 ;  /* 0x000000043f047899 */ /* 0x000fe20008011605 */
[----:B------:R-:W-:Y:S01]  /*2860*/  SHF.R.S32.HI R11, RZ, 0x1f, R10 ;  /* 0x0000001fff0b7819 */ /* 0x000fe2000001140a */
[----:B------:R-:W-:-:S02]  /*2870*/  USEL UR6, URZ, 0x1, !UP0 ;  /* 0x000000013f067887 */ /* 0x000fc4000c000000 */
[----:B------:R-:W-:Y:S02]  /*2880*/  UIMAD UR38, UR4, -0x14, UR38 ;  /* 0xffffffec042678a4 */ /* 0x000fe4000f8e0226 */
[----:B------:R-:W-:-:S04]  /*2890*/  ULOP3.LUT UR39, UR39, UR6, URZ, 0x3c, !UPT ;  /* 0x0000000627277292 */ /* 0x000fc8000f8e3c3f */
[----:B------:R-:W-:Y:S01]  /*28a0*/  @UP1 ULOP3.LUT UR39, UR39, 0x1, UR4, 0x78, !UPT ;  /* 0x0000000127271892 */ /* 0x000fe2000f8e7804 */
[----:B---34-:R-:W-:Y:S11]  /*28b0*/  @!P0 BRA `(.L_x_32) ;  /* 0x0000005c00688947 */ /* 0x018ff60003800000 */
.L_x_186:
[----:B---3--:R-:W-:Y:S01]  /*28c0*/  IMAD.SHL.U32 R0, R19, 0x40, RZ ;  /* 0x0000004013007824 */ /* 0x008fe200078e00ff */
[----:B------:R-:W-:Y:S01]  /*28d0*/  ULDC UR6, c[0x0][0x284] ;  /* 0x0000a10000067ab9 */ /* 0x000fe20000000800 */
[----:B------:R-:W-:Y:S01]  /*28e0*/  IMAD R20, R22, 0x70, RZ ;  /* 0x0000007016147824 */ /* 0x000fe200078e02ff */
[----:B0-----:R-:W-:Y:S01]  /*28f0*/  SHF.R.S32.HI R13, RZ, 0x1f, R2 ;  /* 0x0000001fff0d7819 */ /* 0x001fe20000011402 */
[----:B------:R-:W-:Y:S01]  /*2900*/  ULDC.64 UR4, c[0x0][0x5d0] ;  /* 0x0001740000047ab9 */ /* 0x000fe20000000a00 */
[----:B------:R-:W-:Y:S01]  /*2910*/  ISETP.GE.AND P0, PT, R0, UR6, PT ;  /* 0x0000000600007c0c */ /* 0x000fe2000bf06270 */
[----:B--2---:R-:W-:Y:S01]  /*2920*/  IMAD.WIDE.U32 R4, R2, UR4, R10 ;  /* 0x0000000402047c25 */ /* 0x004fe2000f8e000a */
[----:B------:R-:W-:Y:S02]  /*2930*/  SHF.R.S32.HI R21, RZ, 0x1f, R20 ;  /* 0x0000001fff157819 */ /* 0x000fe40000011414 */
[C---:B------:R-:W-:Y:S01]  /*2940*/  ISETP.GE.OR P0, PT, R20.reuse, R9, P0 ;  /* 0x000000091400720c */ /* 0x040fe20000706670 */
[----:B-1----:R-:W-:Y:S01]  /*2950*/  IMAD R3, R13, UR4, RZ ;  /* 0x000000040d037c24 */ /* 0x002fe2000f8e02ff */
[----:B------:R-:W-:-:S03]  /*2960*/  IADD3 R6, P1, R20, R4, RZ ;  /* 0x0000000414067210 */ /* 0x000fc60007f3e0ff */
[----:B------:R-:W-:-:S05]  /*2970*/  IMAD R3, R2, UR5, R3 ;  /* 0x0000000502037c24 */ /* 0x000fca000f8e0203 */
[----:B------:R-:W-:-:S03]  /*2980*/  IADD3.X R7, R21, R5, R3, P1, !PT ;  /* 0x0000000515077210 */ /* 0x000fc60000ffe403 */
[----:B------:R-:W-:Y:S05]  /*2990*/  @P0 BRA `(.L_x_33) ;  /* 0x0000003c00080947 */ /* 0x000fea0003800000 */
[----:B------:R-:W0:Y:S01]  /*29a0*/  LDC.64 R4, c[0x0][0x5c8] ;  /* 0x00017200ff047b82 */ /* 0x000e220000000a00 */
[----:B-----5:R-:W-:Y:S01]  /*29b0*/  FSETP.NEU.AND P0, PT, R81, RZ, PT ;  /* 0x000000ff5100720b */ /* 0x020fe20003f0d000 */
[----:B------:R-:W-:Y:S01]  /*29c0*/  IMAD R3, R84, -0x2, R9 ;  /* 0xfffffffe54037824 */ /* 0x000fe200078e0209 */
[----:B------:R-:W-:Y:S01]  /*29d0*/  BSSY B0, `(.L_x_33) ;  /* 0x00003be000007945 */ /* 0x000fe20003800000 */
[----:B------:R-:W-:-:S04]  /*29e0*/  IMAD.WIDE R94, R19, 0x40, R82 ;  /* 0x00000040135e7825 */ /* 0x000fc800078e0252 */
[----:B------:R-:W-:Y:S02]  /*29f0*/  IMAD.IADD R3, R3, 0x1, -R20 ;  /* 0x0000000103037824 */ /* 0x000fe400078e0a14 */
[----:B------:R-:W-:-:S03]  /*2a00*/  IMAD.IADD R0, R89, 0x1, -R0 ;  /* 0x0000000159007824 */ /* 0x000fc600078e0a00 */
[----:B------:R-:W-:-:S04]  /*2a10*/  ISETP.GT.AND P1, PT, R3, RZ, PT ;  /* 0x000000ff0300720c */ /* 0x000fc80003f24270 */
[----:B------:R-:W-:Y:S01]  /*2a20*/  ISETP.GT.AND P2, PT, R0, RZ, P1 ;  /* 0x000000ff0000720c */ /* 0x000fe20000f44270 */
[-C--:B0-----:R-:W-:Y:S02]  /*2a30*/  IMAD R8, R95, R4.reuse, RZ ;  /* 0x000000045f087224 */ /* 0x081fe400078e02ff */
[----:B------:R-:W-:-:S04]  /*2a40*/  IMAD.WIDE.U32 R6, R94, R4, R6 ;  /* 0x000000045e067225 */ /* 0x000fc800078e0006 */
[----:B------:R-:W-:-:S04]  /*2a50*/  IMAD R9, R94, R5, R8 ;  /* 0x000000055e097224 */ /* 0x000fc800078e0208 */
[----:B------:R-:W-:Y:S01]  /*2a60*/  IMAD.IADD R105, R7, 0x1, R9 ;  /* 0x0000000107697824 */ /* 0x000fe200078e0209 */
[----:B------:R-:W-:Y:S06]  /*2a70*/  @!P0 BRA `(.L_x_34) ;  /* 0x0000002400d48947 */ /* 0x000fec0003800000 */
[----:B------:R-:W0:Y:S01]  /*2a80*/  LDC.64 R96, c[0x0][0x5b8] ;  /* 0x00016e00ff607b82 */ /* 0x000e220000000a00 */
[----:B------:R-:W-:-:S07]  /*2a90*/  ULDC.64 UR4, c[0x0][0x5c0] ;  /* 0x0001700000047ab9 */ /* 0x000fce0000000a00 */
[----:B------:R-:W1:Y:S08]  /*2aa0*/  LDC.64 R100, c[0x0][0x5b0] ;  /* 0x00016c00ff647b82 */ /* 0x000e700000000a00 */
[----:B------:R-:W2:Y:S01]  /*2ab0*/  LDC.64 R102, c[0x0][0x5a8] ;  /* 0x00016a00ff667b82 */ /* 0x000ea20000000a00 */
[-C--:B0-----:R-:W-:Y:S02]  /*2ac0*/  IMAD R7, R13, R96.reuse, RZ ;  /* 0x000000600d077224 */ /* 0x081fe400078e02ff */
[----:B------:R-:W-:-:S04]  /*2ad0*/  IMAD.WIDE.U32 R8, R2, R96, R10 ;  /* 0x0000006002087225 */ /* 0x000fc800078e000a */
[----:B------:R-:W-:Y:S01]  /*2ae0*/  IMAD R97, R2, R97, R7 ;  /* 0x0000006102617224 */ /* 0x000fe200078e0207 */
[----:B------:R-:W-:Y:S01]  /*2af0*/  IADD3 R12, P0, R20, R8, RZ ;  /* 0x00000008140c7210 */ /* 0x000fe20007f1e0ff */
[----:B-1----:R-:W-:-:S03]  /*2b00*/  IMAD R7, R95, R100, RZ ;  /* 0x000000645f077224 */ /* 0x002fc600078e02ff */
[----:B------:R-:W-:Y:S01]  /*2b10*/  IADD3.X R13, R21, R9, R97, P0, !PT ;  /* 0x00000009150d7210 */ /* 0x000fe200007fe461 */
[C---:B------:R-:W-:Y:S02]  /*2b20*/  IMAD R99, R94.reuse, R101, R7 ;  /* 0x000000655e637224 */ /* 0x040fe400078e0207 */
[----:B------:R-:W-:-:S04]  /*2b30*/  IMAD.WIDE.U32 R8, R94, R100, R12 ;  /* 0x000000645e087225 */ /* 0x000fc800078e000c */
[----:B------:R-:W-:Y:S01]  /*2b40*/  IMAD.IADD R7, R9, 0x1, R99 ;  /* 0x0000000109077824 */ /* 0x000fe200078e0263 */
[----:B--2---:R-:W-:-:S04]  /*2b50*/  LEA R14, P0, R8, R102, 0x1 ;  /* 0x00000066080e7211 */ /* 0x004fc800078008ff */
[----:B------:R-:W-:-:S05]  /*2b60*/  LEA.HI.X R15, R8, R103, R7, 0x1, P0 ;  /* 0x00000067080f7211 */ /* 0x000fca00000f0c07 */
[----:B------:R-:W2:Y:S01]  /*2b70*/  @P2 LDG.E.LTC128B.U16 R19, desc[UR36][R14.64] ;  /* 0x000000240e132981 */ /* 0x000ea2000c1e1520 */
[----:B------:R-:W-:Y:S01]  /*2b80*/  IMAD.WIDE.U32 R8, R94, R100, R20 ;  /* 0x000000645e087225 */ /* 0x000fe200078e0014 */
[----:B------:R-:W-:Y:S02]  /*2b90*/  BSSY B1, `(.L_x_35) ;  /* 0x0000015000017945 */ /* 0x000fe40003800000 */
[----:B------:R-:W-:-:S04]  /*2ba0*/  IADD3 R90, P0, R10, R8, RZ ;  /* 0x000000080a5a7210 */ /* 0x000fc80007f1e0ff */
[----:B------:R-:W-:-:S03]  /*2bb0*/  IADD3.X R91, R11, R99, R9, P0, !PT ;  /* 0x000000630b5b7210 */ /* 0x000fc600007fe409 */
[----:B------:R-:W-:-:S04]  /*2bc0*/  IMAD.WIDE.U32 R90, R2, R96, R90 ;  /* 0x00000060025a7225 */ /* 0x000fc800078e005a */
[----:B--2---:R-:W-:-:S04]  /*2bd0*/  IMAD.U32 R8, R19, 0x10000, RZ ;  /* 0x0001000013087824 */ /* 0x004fc800078e00ff */
[----:B------:R-:W-:Y:S01]  /*2be0*/  FMUL R7, R8, R81 ;  /* 0x0000005108077220 */ /* 0x000fe20000400000 */
[----:B------:R-:W-:-:S03]  /*2bf0*/  LEA R8, P0, R6, UR4, 0x1 ;  /* 0x0000000406087c11 */ /* 0x000fc6000f8008ff */
[----:B------:R-:W-:Y:S01]  /*2c00*/  FFMA R7, R72, R80, R7 ;  /* 0x0000005048077223 */ /* 0x000fe20000000007 */
[----:B------:R-:W-:Y:S02]  /*2c10*/  LEA.HI.X R9, R6, UR5, R105, 0x1, P0 ;  /* 0x0000000506097c11 */ /* 0x000fe400080f0c69 */
[----:B------:R-:W-:Y:S02]  /*2c20*/  ISETP.GT.AND P0, PT, R3, 0x1, PT ;  /* 0x000000010300780c */ /* 0x000fe40003f04270 */
[----:B------:R-:W-:Y:S01]  /*2c30*/  F2FP.BF16.F32.PACK_AB R14, RZ, R7 ;  /* 0x00000007ff0e723e */ /* 0x000fe200000010ff */
[----:B------:R-:W-:Y:S01]  /*2c40*/  IMAD.IADD R7, R97, 0x1, R91 ;  /* 0x0000000161077824 */ /* 0x000fe200078e025b */
[----:B------:R-:W-:Y:S02]  /*2c50*/  ISETP.GT.AND P3, PT, R0, RZ, P0 ;  /* 0x000000ff0000720c */ /* 0x000fe40000764270 */
[----:B------:R-:W-:Y:S01]  /*2c60*/  PRMT R15, R14, 0x7610, R15 ;  /* 0x000076100e0f7816 */ /* 0x000fe2000000000f */
[----:B------:R-:W-:Y:S01]  /*2c70*/  IMAD.SHL.U32 R14, R100, 0x8, RZ ;  /* 0x00000008640e7824 */ /* 0x000fe200078e00ff */
[----:B------:R-:W-:-:S03]  /*2c80*/  LEA R6, P4, R90, R102, 0x1 ;  /* 0x000000665a067211 */ /* 0x000fc600078808ff */
[----:B------:R0:W-:Y:S01]  /*2c90*/  @P2 STG.E.U16 desc[UR36][R8.64], R15 ;  /* 0x0000000f08002986 */ /* 0x0001e2000c101524 */
[----:B------:R-:W-:Y:S02]  /*2ca0*/  LEA.HI.X R7, R90, R103, R7, 0x1, P4 ;  /* 0x000000675a077211 */ /* 0x000fe400020f0c07 */
[----:B0-----:R-:W-:-:S03]  /*2cb0*/  SHF.L.U64.HI R15, R100, 0x3, R101 ;  /* 0x00000003640f7819 */ /* 0x001fc60000010265 */
[----:B------:R-:W-:Y:S05]  /*2cc0*/  @!P3 BRA `(.L_x_36) ;  /* 0x000000000004b947 */ /* 0x000fea0003800000 */
[----:B------:R0:W5:Y:S02]  /*2cd0*/  LDG.E.LTC128B.U16 R19, desc[UR36][R6.64+0x2] ;  /* 0x0000022406137981 */ /* 0x000164000c1e1520 */
.L_x_36:
[----:B------:R-:W-:Y:S05]  /*2ce0*/  BSYNC B1 ;  /* 0x0000000000017941 */ /* 0x000fea0003800000 */
.L_x_35:
[----:B------:R-:W-:Y:S01]  /*2cf0*/  IMAD.WIDE.U32 R14, R94, R100, R14 ;  /* 0x000000645e0e7225 */ /* 0x000fe200078e000e */
[----:B------:R-:W-:-:S03]  /*2d00*/  ISETP.GT.AND P1, PT, R0, 0x8, P1 ;  /* 0x000000080000780c */ /* 0x000fc60000f24270 */
[----:B-----5:R-:W-:Y:S02]  /*2d10*/  IMAD.U32 R22, R19, 0x10000, RZ ;  /* 0x0001000013167824 */ /* 0x020fe400078e00ff */
[----:B------:R-:W-:Y:S01]  /*2d20*/  IMAD.IADD R99, R99, 0x1, R15 ;  /* 0x0000000163637824 */ /* 0x000fe200078e020f */
[----:B------:R-:W-:Y:S01]  /*2d30*/  IADD3 R15, P2, R12, R14, RZ ;  /* 0x0000000e0c0f7210 */ /* 0x000fe20007f5e0ff */
[----:B------:R-:W-:-:S04]  /*2d40*/  FMUL R22, R22, R81 ;  /* 0x0000005116167220 */ /* 0x000fc80000400000 */
[----:B------:R-:W-:Y:S01]  /*2d50*/  FFMA R22, R73, R80, R22 ;  /* 0x0000005049167223 */ /* 0x000fe20000000016 */
[----:B------:R-:W-:Y:S01]  /*2d60*/  IMAD.X R72, R99, 0x1, R13, P2 ;  /* 0x0000000163487824 */ /* 0x000fe200010e060d */
[----:B------:R-:W-:-:S03]  /*2d70*/  LEA R12, P2, R15, R102, 0x1 ;  /* 0x000000660f0c7211 */ /* 0x000fc600078408ff */
[----:B------:R-:W-:Y:S02]  /*2d80*/  F2FP.BF16.F32.PACK_AB R22, RZ, R22 ;  /* 0x00000016ff16723e */ /* 0x000fe400000010ff */
[----:B------:R-:W-:-:S03]  /*2d90*/  LEA.HI.X R13, R15, R103, R72, 0x1, P2 ;  /* 0x000000670f0d7211 */ /* 0x000fc600010f0c48 */
[----:B------:R1:W-:Y:S04]  /*2da0*/  @P3 STG.E.U16 desc[UR36][R8.64+0x2], R22 ;  /* 0x0000021608003986 */ /* 0x0003e8000c101524 */
[----:B------:R-:W2:Y:S01]  /*2db0*/  @P1 LDG.E.LTC128B.U16 R19, desc[UR36][R12.64] ;  /* 0x000000240c131981 */ /* 0x000ea2000c1e1520 */
[----:B------:R-:W-:Y:S01]  /*2dc0*/  IADD3 R14, P2, P3, R10, R14, R20 ;  /* 0x0000000e0a0e7210 */ /* 0x000fe20007b5e014 */
[----:B------:R-:W-:Y:S01]  /*2dd0*/  BSSY B1, `(.L_x_37) ;  /* 0x0000011000017945 */ /* 0x000fe20003800000 */
[----:B------:R-:W-:Y:S02]  /*2de0*/  SHF.L.U64.HI R5, R4, 0x4, R5 ;  /* 0x0000000404057819 */ /* 0x000fe40000010205 */
[----:B------:R-:W-:Y:S02]  /*2df0*/  IADD3.X R15, R11, R99, R21, P2, P3 ;  /* 0x000000630b0f7210 */ /* 0x000fe400017e6415 */
[----:B------:R-:W-:Y:S01]  /*2e00*/  ISETP.GT.AND P0, PT, R0, 0x8, P0 ;  /* 0x000000080000780c */ /* 0x000fe20000704270 */
[----:B------:R-:W-:-:S04]  /*2e10*/  IMAD.WIDE.U32 R14, R2, R96, R14 ;  /* 0x00000060020e7225 */ /* 0x000fc800078e000e */
[----:B------:R-:W-:Y:S02]  /*2e20*/  IMAD.IADD R2, R97, 0x1, R15 ;  /* 0x0000000161027824 */ /* 0x000fe400078e020f */
[----:B--2---:R-:W-:-:S04]  /*2e30*/  IMAD.U32 R10, R19, 0x10000, RZ ;  /* 0x00010000130a7824 */ /* 0x004fc800078e00ff */
[----:B------:R-:W-:Y:S01]  /*2e40*/  FMUL R11, R10, R81 ;  /* 0x000000510a0b7220 */ /* 0x000fe20000400000 */
[----:B------:R-:W-:Y:S02]  /*2e50*/  LEA R10, P2, R4, R8, 0x4 ;  /* 0x00000008040a7211 */ /* 0x000fe400078420ff */
[----:B------:R-:W-:Y:S01]  /*2e60*/  LEA R4, P3, R14, R102, 0x1 ;  /* 0x000000660e047211 */ /* 0x000fe200078608ff */
[----:B------:R-:W-:-:S05]  /*2e70*/  FFMA R11, R74, R80, R11 ;  /* 0x000000504a0b7223 */ /* 0x000fca000000000b */
[----:B------:R-:W-:Y:S01]  /*2e80*/  F2FP.BF16.F32.PACK_AB R12, RZ, R11 ;  /* 0x0000000bff0c723e */ /* 0x000fe200000010ff */
[----:B------:R-:W-:Y:S01]  /*2e90*/  IMAD.X R11, R5, 0x1, R9, P2 ;  /* 0x00000001050b7824 */ /* 0x000fe200010e0609 */
[----:B------:R-:W-:-:S04]  /*2ea0*/  LEA.HI.X R5, R14, R103, R2, 0x1, P3 ;  /* 0x000000670e057211 */ /* 0x000fc800018f0c02 */
[----:B------:R1:W-:Y:S01]  /*2eb0*/  @P1 STG.E.U16 desc[UR36][R10.64], R12 ;  /* 0x0000000c0a001986 */ /* 0x0003e2000c101524 */
[----:B------:R-:W-:Y:S05]  /*2ec0*/  @!P0 BRA `(.L_x_38) ;  /* 0x0000000000048947 */ /* 0x000fea0003800000 */
[----:B------:R2:W5:Y:S02]  /*2ed0*/  LDG.E.LTC128B.U16 R19, desc[UR36][R4.64+0x2] ;  /* 0x0000022404137981 */ /* 0x000564000c1e1520 */
.L_x_38:
[----:B------:R-:W-:Y:S05]  /*2ee0*/  BSYNC B1 ;  /* 0x0000000000017941 */ /* 0x000fea0003800000 */
.L_x_37:
[----:B-----5:R-:W-:Y:S01]  /*2ef0*/  IMAD.U32 R2, R19, 0x10000, RZ ;  /* 0x0001000013027824 */ /* 0x020fe200078e00ff */
[----:B------:R-:W-:Y:S01]  /*2f00*/  ISETP.GT.AND P1, PT, R3, 0x8, PT ;  /* 0x000000080300780c */ /* 0x000fe20003f24270 */
[----:B------:R-:W-:Y:S02]  /*2f10*/  BSSY B1, `(.L_x_39) ;  /* 0x0000008000017945 */ /* 0x000fe40003800000 */
[----:B------:R-:W-:Y:S01]  /*2f20*/  FMUL R2, R2, R81 ;  /* 0x0000005102027220 */ /* 0x000fe20000400000 */
[----:B------:R-:W-:-:S03]  /*2f30*/  ISETP.GT.AND P2, PT, R0, RZ, P1 ;  /* 0x000000ff0000720c */ /* 0x000fc60000f44270 */
[----:B------:R-:W-:-:S05]  /*2f40*/  FFMA R2, R75, R80, R2 ;  /* 0x000000504b027223 */ /* 0x000fca0000000002 */
[----:B------:R-:W-:-:S05]  /*2f50*/  F2FP.BF16.F32.PACK_AB R2, RZ, R2 ;  /* 0x00000002ff02723e */ /* 0x000fca00000010ff */
[----:B------:R3:W-:Y:S01]  /*2f60*/  @P0 STG.E.U16 desc[UR36][R10.64+0x2], R2 ;  /* 0x000002020a000986 */ /* 0x0007e2000c101524 */
[----:B------:R-:W-:Y:S05]  /*2f70*/  @!P2 BRA `(.L_x_40) ;  /* 0x000000000004a947 */ /* 0x000fea0003800000 */
[----:B------:R4:W5:Y:S02]  /*2f80*/  LDG.E.LTC128B.U16 R19, desc[UR36][R6.64+0x10] ;  /* 0x0000102406137981 */ /* 0x000964000c1e1520 */
.L_x_40:
[----:B------:R-:W-:Y:S05]  /*2f90*/  BSYNC B1 ;  /* 0x0000000000017941 */ /* 0x000fea0003800000 */
.L_x_39:
[----:B---3-5:R-:W-:Y:S01]  /*2fa0*/  IMAD.U32 R2, R19, 0x10000, RZ ;  /* 0x0001000013027824 */ /* 0x028fe200078e00ff */
        /* <DEDUP_REMOVED lines=9> */
.L_x_42:
[----:B------:R-:W-:Y:S05]  /*3040*/  BSYNC B1 ;  /* 0x0000000000017941 */ /* 0x000fea0003800000 */
.L_x_41:
[----:B-----5:R-:W-:Y:S01]  /*3050*/  IMAD.U32 R2, R19, 0x10000, RZ ;  /* 0x0001000013027824 */ /* 0x020fe200078e00ff */
[----:B------:R-:W-:Y:S01]  /*3060*/  ISETP.GT.AND P1, PT, R0, 0x8, P1 ;  /* 0x000000080000780c */ /* 0x000fe20000f24270 */
[----:B------:R-:W-:Y:S02]  /*3070*/  BSSY B1, `(.L_x_43) ;  /* 0x0000007000017945 */ /* 0x000fe40003800000 */
[----:B------:R-:W-:-:S04]  /*3080*/  FMUL R2, R2, R81 ;  /* 0x0000005102027220 */ /* 0x000fc80000400000 */
[----:B------:R-:W-:-:S05]  /*3090*/  FFMA R2, R77, R80, R2 ;  /* 0x000000504d027223 */ /* 0x000fca0000000002 */
[----:B------:R-:W-:-:S05]  /*30a0*/  F2FP.BF16.F32.PACK_AB R2, RZ, R2 ;  /* 0x00000002ff02723e */ /* 0x000fca00000010ff */
[----:B------:R0:W-:Y:S01]  /*30b0*/  @P3 STG.E.U16 desc[UR36][R8.64+0x12], R2 ;  /* 0x0000120208003986 */ /* 0x0001e2000c101524 */
[----:B------:R-:W-:Y:S05]  /*30c0*/  @!P1 BRA `(.L_x_44) ;  /* 0x0000000000049947 */ /* 0x000fea0003800000 */
[----:B------:R0:W5:Y:S02]  /*30d0*/  LDG.E.LTC128B.U16 R19, desc[UR36][R4.64+0x10] ;  /* 0x0000102404137981 */ /* 0x000164000c1e1520 */
.L_x_44:
[----:B------:R-:W-:Y:S05]  /*30e0*/  BSYNC B1 ;  /* 0x0000000000017941 */ /* 0x000fea0003800000 */
.L_x_43:
[----:B0----5:R-:W-:Y:S01]  /*30f0*/  IMAD.U32 R2, R19, 0x10000, RZ ;  /* 0x0001000013027824 */ /* 0x021fe200078e00ff */
[----:B------:R-:W-:Y:S01]  /*3100*/  ISETP.GT.AND P0, PT, R0, 0x8, P0 ;  /* 0x000000080000780c */ /* 0x000fe20000704270 */
[----:B------:R-:W-:Y:S02]  /*3110*/  BSSY B1, `(.L_x_45) ;  /* 0x0000007000017945 */ /* 0x000fe40003800000 */
[----:B---3--:R-:W-:-:S04]  /*3120*/  FMUL R13, R2, R81 ;  /* 0x00000051020d7220 */ /* 0x008fc80000400000 */
[----:B------:R-:W-:-:S05]  /*3130*/  FFMA R13, R78, R80, R13 ;  /* 0x000000504e0d7223 */ /* 0x000fca000000000d */
[----:B------:R-:W-:-:S05]  /*3140*/  F2FP.BF16.F32.PACK_AB R13, RZ, R13 ;  /* 0x0000000dff0d723e */ /* 0x000fca00000010ff */
[----:B------:R0:W-:Y:S01]  /*3150*/  @P1 STG.E.U16 desc[UR36][R10.64+0x10], R13 ;  /* 0x0000100d0a001986 */ /* 0x0001e2000c101524 */
[----:B------:R-:W-:Y:S05]  /*3160*/  @!P0 BRA `(.L_x_46) ;  /* 0x0000000000048947 */ /* 0x000fea0003800000 */
[----:B------:R3:W5:Y:S02]  /*3170*/  LDG.E.LTC128B.U16 R19, desc[UR36][R4.64+0x12] ;  /* 0x0000122404137981 */ /* 0x000764000c1e1520 */
.L_x_46:
[----:B------:R-:W-:Y:S05]  /*3180*/  BSYNC B1 ;  /* 0x0000000000017941 */ /* 0x000fea0003800000 */
.L_x_45:
        /* <DEDUP_REMOVED lines=10> */
.L_x_48:
[----:B------:R-:W-:Y:S05]  /*3230*/  BSYNC B1 ;  /* 0x0000000000017941 */ /* 0x000fea0003800000 */
.L_x_47:
[----:B0----5:R-:W-:Y:S01]  /*3240*/  IMAD.U32 R2, R19, 0x10000, RZ ;  /* 0x0001000013027824 */ /* 0x021fe200078e00ff */
        /* <DEDUP_REMOVED lines=9> */
.L_x_50:
[----:B------:R-:W-:Y:S05]  /*32e0*/  BSYNC B1 ;  /* 0x0000000000017941 */ /* 0x000fea0003800000 */
.L_x_49:
        /* <DEDUP_REMOVED lines=9> */
.L_x_52:
[----:B------:R-:W-:Y:S05]  /*3380*/  BSYNC B1 ;  /* 0x0000000000017941 */ /* 0x000fea0003800000 */
.L_x_51:
[----:B0----5:R-:W-:Y:S01]  /*3390*/  IMAD.U32 R2, R19, 0x10000, RZ ;  /* 0x0001000013027824 */ /* 0x021fe200078e00ff */
        /* <DEDUP_REMOVED lines=8> */
.L_x_54:
[----:B------:R-:W-:Y:S05]  /*3420*/  BSYNC B1 ;  /* 0x0000000000017941 */ /* 0x000fea0003800000 */
.L_x_53:
        /* <DEDUP_REMOVED lines=10> */
.L_x_56:
[----:B------:R-:W-:Y:S05]  /*34d0*/  BSYNC B1 ;  /* 0x0000000000017941 */ /* 0x000fea0003800000 */
.L_x_55:
        /* <DEDUP_REMOVED lines=10> */
.L_x_58:
[----:B------:R-:W-:Y:S05]  /*3580*/  BSYNC B1 ;  /* 0x0000000000017941 */ /* 0x000fea0003800000 */
.L_x_57:
        /* <DEDUP_REMOVED lines=9> */
.L_x_60:
[----:B------:R-:W-:Y:S05]  /*3620*/  BSYNC B1 ;  /* 0x0000000000017941 */ /* 0x000fea0003800000 */
.L_x_59:
        /* <DEDUP_REMOVED lines=9> */
.L_x_62:
[----:B------:R-:W-:Y:S05]  /*36c0*/  BSYNC B1 ;  /* 0x0000000000017941 */ /* 0x000fea0003800000 */
.L_x_61:
        /* <DEDUP_REMOVED lines=10> */
.L_x_64:
[----:B------:R-:W-:Y:S05]  /*3770*/  BSYNC B1 ;  /* 0x0000000000017941 */ /* 0x000fea0003800000 */
.L_x_63:
        /* <DEDUP_REMOVED lines=10> */
.L_x_66:
[----:B------:R-:W-:Y:S05]  /*3820*/  BSYNC B1 ;  /* 0x0000000000017941 */ /* 0x000fea0003800000 */
.L_x_65:
        /* <DEDUP_REMOVED lines=9> */
.L_x_68:
[----:B------:R-:W-:Y:S05]  /*38c0*/  BSYNC B1 ;  /* 0x0000000000017941 */ /* 0x000fea0003800000 */
.L_x_67:
        /* <DEDUP_REMOVED lines=9> */
.L_x_70:
[----:B------:R-:W-:Y:S05]  /*3960*/  BSYNC B1 ;  /* 0x0000000000017941 */ /* 0x000fea0003800000 */
.L_x_69:
        /* <DEDUP_REMOVED lines=10> */
.L_x_72:
[----:B------:R-:W-:Y:S05]  /*3a10*/  BSYNC B1 ;  /* 0x0000000000017941 */ /* 0x000fea0003800000 */
.L_x_71:
        /* <DEDUP_REMOVED lines=10> */
.L_x_74:
[----:B------:R-:W-:Y:S05]  /*3ac0*/  BSYNC B1 ;  /* 0x0000000000017941 */ /* 0x000fea0003800000 */
.L_x_73:
        /* <DEDUP_REMOVED lines=9> */
.L_x_76:
[----:B------:R-:W-:Y:S05]  /*3b60*/  BSYNC B1 ;  /* 0x0000000000017941 */ /* 0x000fea0003800000 */
.L_x_75:
        /* <DEDUP_REMOVED lines=9> */
.L_x_78:
[----:B------:R-:W-:Y:S05]  /*3c00*/  BSYNC B1 ;  /* 0x0000000000017941 */ /* 0x000fea0003800000 */
.L_x_77:
        /* <DEDUP_REMOVED lines=10> */
.L_x_80:
[----:B------:R-:W-:Y:S05]  /*3cb0*/  BSYNC B1 ;  /* 0x0000000000017941 */ /* 0x000fea0003800000 */
.L_x_79:
        /* <DEDUP_REMOVED lines=10> */
.L_x_82:
[----:B------:R-:W-:Y:S05]  /*3d60*/  BSYNC B1 ;  /* 0x0000000000017941 */ /* 0x000fea0003800000 */
.L_x_81:
        /* <DEDUP_REMOVED lines=9> */
.L_x_84:
[----:B------:R-:W-:Y:S05]  /*3e00*/  BSYNC B1 ;  /* 0x0000000000017941 */ /* 0x000fea0003800000 */
.L_x_83:
        /* <DEDUP_REMOVED lines=9> */
.L_x_86:
[----:B------:R-:W-:Y:S05]  /*3ea0*/  BSYNC B1 ;  /* 0x0000000000017941 */ /* 0x000fea0003800000 */
.L_x_85:
        /* <DEDUP_REMOVED lines=10> */
.L_x_88:
[----:B------:R-:W-:Y:S05]  /*3f50*/  BSYNC B1 ;  /* 0x0000000000017941 */ /* 0x000fea0003800000 */
.L_x_87:
        /* <DEDUP_REMOVED lines=10> */
.L_x_90:
[----:B------:R-:W-:Y:S05]  /*4000*/  BSYNC B1 ;  /* 0x0000000000017941 */ /* 0x000fea0003800000 */
.L_x_89:
        /* <DEDUP_REMOVED lines=9> */
.L_x_92:
[----:B------:R-:W-:Y:S05]  /*40a0*/  BSYNC B1 ;  /* 0x0000000000017941 */ /* 0x000fea0003800000 */
.L_x_91:
        /* <DEDUP_REMOVED lines=9> */
.L_x_94:
[----:B------:R-:W-:Y:S05]  /*4140*/  BSYNC B1 ;  /* 0x0000000000017941 */ /* 0x000fea0003800000 */
.L_x_93:
        /* <DEDUP_REMOVED lines=10> */
.L_x_96:
[----:B------:R-:W-:Y:S05]  /*41f0*/  BSYNC B1 ;  /* 0x0000000000017941 */ /* 0x000fea0003800000 */
.L_x_95:
        /* <DEDUP_REMOVED lines=10> */
.L_x_98:
[----:B------:R-:W-:Y:S05]  /*42a0*/  BSYNC B1 ;  /* 0x0000000000017941 */ /* 0x000fea0003800000 */
.L_x_97:
        /* <DEDUP_REMOVED lines=9> */
.L_x_100:
[----:B------:R-:W-:Y:S05]  /*4340*/  BSYNC B1 ;  /* 0x0000000000017941 */ /* 0x000fea0003800000 */
.L_x_99:
        /* <DEDUP_REMOVED lines=9> */
.L_x_102:
[----:B------:R-:W-:Y:S05]  /*43e0*/  BSYNC B1 ;  /* 0x0000000000017941 */ /* 0x000fea0003800000 */
.L_x_101:
        /* <DEDUP_REMOVED lines=10> */
.L_x_104:
[----:B------:R-:W-:Y:S05]  /*4490*/  BSYNC B1 ;  /* 0x0000000000017941 */ /* 0x000fea0003800000 */
.L_x_103:
        /* <DEDUP_REMOVED lines=10> */
.L_x_106:
[----:B------:R-:W-:Y:S05]  /*4540*/  BSYNC B1 ;  /* 0x0000000000017941 */ /* 0x000fea0003800000 */
.L_x_105:
        /* <DEDUP_REMOVED lines=9> */
.L_x_108:
[----:B------:R-:W-:Y:S05]  /*45e0*/  BSYNC B1 ;  /* 0x0000000000017941 */ /* 0x000fea0003800000 */
.L_x_107:
        /* <DEDUP_REMOVED lines=9> */
.L_x_110:
[----:B------:R-:W-:Y:S05]  /*4680*/  BSYNC B1 ;  /* 0x0000000000017941 */ /* 0x000fea0003800000 */
.L_x_109:
        /* <DEDUP_REMOVED lines=10> */
.L_x_112:
[----:B------:R-:W-:Y:S05]  /*4730*/  BSYNC B1 ;  /* 0x0000000000017941 */ /* 0x000fea0003800000 */
.L_x_111:
        /* <DEDUP_REMOVED lines=10> */
.L_x_114:
[----:B------:R-:W-:Y:S05]  /*47e0*/  BSYNC B1 ;  /* 0x0000000000017941 */ /* 0x000fea0003800000 */
.L_x_113:
        /* <DEDUP_REMOVED lines=9> */
.L_x_116:
[----:B------:R-:W-:Y:S05]  /*4880*/  BSYNC B1 ;  /* 0x0000000000017941 */ /* 0x000fea0003800000 */
.L_x_115:
        /* <DEDUP_REMOVED lines=9> */
.L_x_118:
[----:B------:R-:W-:Y:S05]  /*4920*/  BSYNC B1 ;  /* 0x0000000000017941 */ /* 0x000fea0003800000 */
.L_x_117:
        /* <DEDUP_REMOVED lines=10> */
.L_x_120:
[----:B------:R-:W-:Y:S05]  /*49d0*/  BSYNC B1 ;  /* 0x0000000000017941 */ /* 0x000fea0003800000 */
.L_x_119:
        /* <DEDUP_REMOVED lines=10> */
.L_x_122:
[----:B------:R-:W-:Y:S05]  /*4a80*/  BSYNC B1 ;  /* 0x0000000000017941 */ /* 0x000fea0003800000 */
.L_x_121:
        /* <DEDUP_REMOVED lines=9> */
.L_x_124:
[----:B------:R-:W-:Y:S05]  /*4b20*/  BSYNC B1 ;  /* 0x0000000000017941 */ /* 0x000fea0003800000 */
.L_x_123:
        /* <DEDUP_REMOVED lines=9> */
.L_x_126:
[----:B------:R-:W-:Y:S05]  /*4bc0*/  BSYNC B1 ;  /* 0x0000000000017941 */ /* 0x000fea0003800000 */
.L_x_125:
        /* <DEDUP_REMOVED lines=10> */
.L_x_128:
[----:B------:R-:W-:Y:S05]  /*4c70*/  BSYNC B1 ;  /* 0x0000000000017941 */ /* 0x000fea0003800000 */
.L_x_127:
        /* <DEDUP_REMOVED lines=10> */
.L_x_130:
[----:B------:R-:W-:Y:S05]  /*4d20*/  BSYNC B1 ;  /* 0x0000000000017941 */ /* 0x000fea0003800000 */
.L_x_129:
        /* <DEDUP_REMOVED lines=9> */
.L_x_132:
[----:B------:R-:W-:Y:S05]  /*4dc0*/  BSYNC B1 ;  /* 0x0000000000017941 */ /* 0x000fea0003800000 */
.L_x_131:
        /* <DEDUP_REMOVED lines=9> */
.L_x_134:
[----:B------:R-:W-:Y:S05]  /*4e60*/  BSYNC B1 ;  /* 0x0000000000017941 */ /* 0x000fea0003800000 */
.L_x_133:
        /* <DEDUP_REMOVED lines=10> */
.L_x_136:
[----:B------:R-:W-:Y:S05]  /*4f10*/  BSYNC B1 ;  /* 0x0000000000017941 */ /* 0x000fea0003800000 */
.L_x_135:
[----:B0----5:R-:W-:Y:S01]  /*4f20*/  IMAD.U32 R2, R19, 0x10000, RZ ;  /* 0x0001000013027824 */ /* 0x021fe200078e00ff */
[----:B------:R-:W-:Y:S01]  /*4f30*/  ISETP.GT.AND P0, PT, R3, 0x69, PT ;  /* 0x000000690300780c */ /* 0x000fe20003f04270 */
[----:B------:R-:W-:Y:S01]  /*4f40*/  @P2 IMAD.MOV.U32 R3, RZ, RZ, R9 ;  /* 0x000000ffff032224 */ /* 0x000fe200078e0009 */
[----:B------:R-:W-:Y:S01]  /*4f50*/  BSSY B1, `(.L_x_137) ;  /* 0x0000009000017945 */ /* 0x000fe20003800000 */
[----:B------:R-:W-:Y:S01]  /*4f60*/  FMUL R13, R2, R81 ;  /* 0x00000051020d7220 */ /* 0x000fe20000400000 */
[----:B------:R-:W-:Y:S01]  /*4f70*/  @P2 IMAD.MOV.U32 R2, RZ, RZ, R8 ;  /* 0x000000ffff022224 */ /* 0x000fe200078e0008 */
[----:B------:R-:W-:Y:S02]  /*4f80*/  ISETP.GT.AND P3, PT, R0, RZ, P0 ;  /* 0x000000ff0000720c */ /* 0x000fe40000764270 */
[----:B------:R-:W-:-:S05]  /*4f90*/  FFMA R13, R28, R80, R13 ;  /* 0x000000501c0d7223 */ /* 0x000fca000000000d */
[----:B------:R-:W-:-:S05]  /*4fa0*/  F2FP.BF16.F32.PACK_AB R13, RZ, R13 ;  /* 0x0000000dff0d723e */ /* 0x000fca00000010ff */
[----:B------:R0:W-:Y:S01]  /*4fb0*/  @P2 STG.E.U16 desc[UR36][R2.64+0xd0], R13 ;  /* 0x0000d00d02002986 */ /* 0x0001e2000c101524 */
[----:B------:R-:W-:Y:S05]  /*4fc0*/  @!P3 BRA `(.L_x_138) ;  /* 0x000000000004b947 */ /* 0x000fea0003800000 */
[----:B------:R0:W5:Y:S02]  /*4fd0*/  LDG.E.LTC128B.U16 R19, desc[UR36][R6.64+0xd2] ;  /* 0x0000d22406137981 */ /* 0x000164000c1e1520 */
.L_x_138:
[----:B------:R-:W-:Y:S05]  /*4fe0*/  BSYNC B1 ;  /* 0x0000000000017941 */ /* 0x000fea0003800000 */
.L_x_137:
        /* <DEDUP_REMOVED lines=9> */
.L_x_140:
[----:B------:R-:W-:Y:S05]  /*5080*/  BSYNC B1 ;  /* 0x0000000000017941 */ /* 0x000fea0003800000 */
.L_x_139:
[----:B0----5:R-:W-:Y:S01]  /*5090*/  IMAD.U32 R2, R19, 0x10000, RZ ;  /* 0x0001000013027824 */ /* 0x021fe200078e00ff */
[----:B------:R-:W-:Y:S01]  /*50a0*/  ISETP.GT.AND P0, PT, R0, 0x8, P0 ;  /* 0x000000080000780c */ /* 0x000fe20000704270 */
[----:B------:R-:W-:Y:S02]  /*50b0*/  BSSY B1, `(.L_x_141) ;  /* 0x000000a000017945 */ /* 0x000fe40003800000 */
[----:B------:R-:W-:Y:S01]  /*50c0*/  FMUL R3, R2, R81 ;  /* 0x0000005102037220 */ /* 0x000fe20000400000 */
[----:B------:R-:W-:-:S03]  /*50d0*/  @P1 IMAD.MOV.U32 R2, RZ, RZ, R10 ;  /* 0x000000ffff021224 */ /* 0x000fc600078e000a */
[----:B------:R-:W-:-:S05]  /*50e0*/  FFMA R3, R30, R80, R3 ;  /* 0x000000501e037223 */ /* 0x000fca0000000003 */
[----:B------:R-:W-:-:S04]  /*50f0*/  F2FP.BF16.F32.PACK_AB R3, RZ, R3 ;  /* 0x00000003ff03723e */ /* 0x000fc800000010ff */
[----:B----4-:R-:W-:Y:S01]  /*5100*/  PRMT R6, R3, 0x7610, R6 ;  /* 0x0000761003067816 */ /* 0x010fe20000000006 */
[----:B------:R-:W-:-:S05]  /*5110*/  @P1 IMAD.MOV.U32 R3, RZ, RZ, R11 ;  /* 0x000000ffff031224 */ /* 0x000fca00078e000b */
[----:B------:R0:W-:Y:S01]  /*5120*/  @P1 STG.E.U16 desc[UR36][R2.64+0xd0], R6 ;  /* 0x0000d00602001986 */ /* 0x0001e2000c101524 */
[----:B------:R-:W-:Y:S05]  /*5130*/  @!P0 BRA `(.L_x_142) ;  /* 0x0000000000048947 */ /* 0x000fea0003800000 */
[----:B------:R4:W5:Y:S02]  /*5140*/  LDG.E.LTC128B.U16 R19, desc[UR36][R4.64+0xd2] ;  /* 0x0000d22404137981 */ /* 0x000964000c1e1520 */
.L_x_142:
[----:B------:R-:W-:Y:S05]  /*5150*/  BSYNC B1 ;  /* 0x0000000000017941 */ /* 0x000fea0003800000 */
.L_x_141:
[----:B------:R-:W-:Y:S05]  /*5160*/  @!P0 BRA `(.L_x_143) ;  /* 0x0000001400108947 */ /* 0x000fea0003800000 */
[----:B-----5:R-:W-:-:S04]  /*5170*/  IMAD.U32 R0, R19, 0x10000, RZ ;  /* 0x0001000013007824 */ /* 0x020fc800078e00ff */
[----:B------:R-:W-:-:S04]  /*5180*/  FMUL R0, R0, R81 ;  /* 0x0000005100007220 */ /* 0x000fc80000400000 */
[----:B------:R-:W-:-:S05]  /*5190*/  FFMA R0, R31, R80, R0 ;  /* 0x000000501f007223 */ /* 0x000fca0000000000 */
[----:B------:R-:W-:-:S05]  /*51a0*/  F2FP.BF16.F32.PACK_AB R0, RZ, R0 ;  /* 0x00000000ff00723e */ /* 0x000fca00000010ff */
[----:B------:R0:W-:Y:S01]  /*51b0*/  STG.E.U16 desc[UR36][R10.64+0xd2], R0 ;  /* 0x0000d2000a007986 */ /* 0x0001e2000c101524 */
[----:B------:R-:W-:Y:S05]  /*51c0*/  BRA `(.L_x_143) ;  /* 0x0000001000f87947 */ /* 0x000fea0003800000 */
.L_x_34:
[----:B------:R-:W-:Y:S01]  /*51d0*/  ULDC.64 UR4, c[0x0][0x5c0] ;  /* 0x0001700000047ab9 */ /* 0x000fe20000000a00 */
[----:B------:R-:W-:Y:S01]  /*51e0*/  ISETP.GT.AND P3, PT, R3, 0x1, PT ;  /* 0x000000010300780c */ /* 0x000fe20003f64270 */
[-C--:B------:R-:W-:Y:S01]  /*51f0*/  FMUL R72, R72, R80.reuse ;  /* 0x0000005048487220 */ /* 0x080fe20000400000 */
[----:B------:R-:W-:Y:S01]  /*5200*/  LEA R8, P0, R6, UR4, 0x1 ;  /* 0x0000000406087c11 */ /* 0x000fe2000f8008ff */
[-C--:B------:R-:W-:Y:S01]  /*5210*/  FMUL R73, R73, R80.reuse ;  /* 0x0000005049497220 */ /* 0x080fe20000400000 */
[----:B------:R-:W-:Y:S01]  /*5220*/  SHF.L.U64.HI R5, R4, 0x4, R5 ;  /* 0x0000000404057819 */ /* 0x000fe20000010205 */
[-C--:B------:R-:W-:Y:S01]  /*5230*/  FMUL R74, R74, R80.reuse ;  /* 0x000000504a4a7220 */ /* 0x080fe20000400000 */
[----:B------:R-:W-:Y:S01]  /*5240*/  LEA.HI.X R9, R6, UR5, R105, 0x1, P0 ;  /* 0x0000000506097c11 */ /* 0x000fe200080f0c69 */
[-C--:B------:R-:W-:Y:S01]  /*5250*/  FMUL R75, R75, R80.reuse ;  /* 0x000000504b4b7220 */ /* 0x080fe20000400000 */
[----:B------:R-:W-:Y:S01]  /*5260*/  ISETP.GT.AND P0, PT, R0, RZ, P3 ;  /* 0x000000ff0000720c */ /* 0x000fe20001f04270 */
[----:B------:R-:W-:Y:S01]  /*5270*/  FMUL R76, R76, R80 ;  /* 0x000000504c4c7220 */ /* 0x000fe20000400000 */
[----:B------:R-:W-:Y:S01]  /*5280*/  F2FP.BF16.F32.PACK_AB R72, RZ, R72 ;  /* 0x00000048ff48723e */ /* 0x000fe200000010ff */
[-C--:B------:R-:W-:Y:S01]  /*5290*/  FMUL R77, R77, R80.reuse ;  /* 0x000000504d4d7220 */ /* 0x080fe20000400000 */
[----:B------:R-:W-:Y:S01]  /*52a0*/  F2FP.BF16.F32.PACK_AB R73, RZ, R73 ;  /* 0x00000049ff49723e */ /* 0x000fe200000010ff */
[----:B------:R-:W-:Y:S01]  /*52b0*/  FMUL R78, R78, R80 ;  /* 0x000000504e4e7220 */ /* 0x000fe20000400000 */
[----:B------:R-:W-:Y:S01]  /*52c0*/  LEA R4, P4, R4, R8, 0x4 ;  /* 0x0000000804047211 */ /* 0x000fe200078820ff */
[----:B------:R-:W-:Y:S01]  /*52d0*/  @P2 STG.E.U16 desc[UR36][R8.64], R72 ;  /* 0x0000004808002986 */ /* 0x000fe2000c101524 */
[----:B------:R-:W-:Y:S01]  /*52e0*/  ISETP.GT.AND P2, PT, R3, 0x8, PT ;  /* 0x000000080300780c */ /* 0x000fe20003f44270 */
[----:B------:R-:W-:Y:S01]  /*52f0*/  FMUL R79, R79, R80 ;  /* 0x000000504f4f7220 */ /* 0x000fe20000400000 */
[C---:B------:R-:W-:Y:S01]  /*5300*/  ISETP.GT.AND P1, PT, R0.reuse, 0x8, P1 ;  /* 0x000000080000780c */ /* 0x040fe20000f24270 */
[--C-:B------:R-:W-:Y:S01]  /*5310*/  IMAD.X R5, R5, 0x1, R9.reuse, P4 ;  /* 0x0000000105057824 */ /* 0x100fe200020e0609 */
[C---:B------:R-:W-:Y:S01]  /*5320*/  ISETP.GT.AND P5, PT, R0.reuse, RZ, P2 ;  /* 0x000000ff0000720c */ /* 0x040fe200017a4270 */
[--C-:B------:R-:W-:Y:S01]  /*5330*/  @P0 IMAD.MOV.U32 R6, RZ, RZ, R8.reuse ;  /* 0x000000ffff060224 */ /* 0x100fe200078e0008 */
[----:B------:R-:W-:Y:S01]  /*5340*/  ISETP.GT.AND P3, PT, R0, 0x8, P3 ;  /* 0x000000080000780c */ /* 0x000fe20001f64270 */
[--C-:B------:R-:W-:Y:S01]  /*5350*/  @P0 IMAD.MOV.U32 R7, RZ, RZ, R9.reuse ;  /* 0x000000ffff070224 */ /* 0x100fe200078e0009 */
[----:B------:R-:W-:Y:S01]  /*5360*/  F2FP.BF16.F32.PACK_AB R74, RZ, R74 ;  /* 0x0000004aff4a723e */ /* 0x000fe200000010ff */
[-C--:B------:R-:W-:Y:S01]  /*5370*/  FMUL R64, R64, R80.reuse ;  /* 0x0000005040407220 */ /* 0x080fe20000400000 */
[----:B------:R-:W-:Y:S01]  /*5380*/  F2FP.BF16.F32.PACK_AB R75, RZ, R75 ;  /* 0x0000004bff4b723e */ /* 0x000fe200000010ff */
[-C--:B------:R-:W-:Y:S01]  /*5390*/  FMUL R65, R65, R80.reuse ;  /* 0x0000005041417220 */ /* 0x080fe20000400000 */
[----:B------:R0:W-:Y:S01]  /*53a0*/  @P0 STG.E.U16 desc[UR36][R6.64+0x2], R73 ;  /* 0x0000024906000986 */ /* 0x0001e2000c101524 */
[----:B------:R-:W-:Y:S01]  /*53b0*/  ISETP.GT.AND P0, PT, R3, 0x9, PT ;  /* 0x000000090300780c */ /* 0x000fe20003f04270 */
[----:B------:R-:W-:Y:S01]  /*53c0*/  FMUL R66, R66, R80 ;  /* 0x0000005042427220 */ /* 0x000fe20000400000 */
[----:B------:R-:W-:Y:S01]  /*53d0*/  F2FP.BF16.F32.PACK_AB R76, RZ, R76 ;  /* 0x0000004cff4c723e */ /* 0x000fe200000010ff */
[----:B------:R-:W-:Y:S01]  /*53e0*/  @P1 STG.E.U16 desc[UR36][R4.64], R74 ;  /* 0x0000004a04001986 */ /* 0x000fe2000c101524 */
[----:B------:R-:W-:Y:S01]  /*53f0*/  ISETP.GT.AND P4, PT, R0, RZ, P0 ;  /* 0x000000ff0000720c */ /* 0x000fe20000784270 */
[-C--:B------:R-:W-:Y:S01]  /*5400*/  FMUL R67, R67, R80.reuse ;  /* 0x0000005043437220 */ /* 0x080fe20000400000 */
[C---:B------:R-:W-:Y:S01]  /*5410*/  ISETP.GT.AND P1, PT, R3.reuse, 0x10, PT ;  /* 0x000000100300780c */ /* 0x040fe20003f24270 */
[----:B------:R-:W-:Y:S01]  /*5420*/  @P3 STG.E.U16 desc[UR36][R4.64+0x2], R75 ;  /* 0x0000024b04003986 */ /* 0x000fe2000c101524 */
[----:B------:R-:W-:Y:S01]  /*5430*/  F2FP.BF16.F32.PACK_AB R77, RZ, R77 ;  /* 0x0000004dff4d723e */ /* 0x000fe200000010ff */
[-C--:B------:R-:W-:Y:S01]  /*5440*/  FMUL R68, R68, R80.reuse ;  /* 0x0000005044447220 */ /* 0x080fe20000400000 */
[C---:B------:R-:W-:Y:S01]  /*5450*/  ISETP.GT.AND P2, PT, R0.reuse, 0x8, P2 ;  /* 0x000000080000780c */ /* 0x040fe20001744270 */
[--C-:B0-----:R-:W-:Y:S01]  /*5460*/  @P5 IMAD.MOV.U32 R6, RZ, RZ, R8.reuse ;  /* 0x000000ffff065224 */ /* 0x101fe200078e0008 */
[----:B------:R-:W-:Y:S01]  /*5470*/  ISETP.GT.AND P3, PT, R0, 0x8, P0 ;  /* 0x000000080000780c */ /* 0x000fe20000764270 */
[--C-:B------:R-:W-:Y:S01]  /*5480*/  @P5 IMAD.MOV.U32 R7, RZ, RZ, R9.reuse ;  /* 0x000000ffff075224 */ /* 0x100fe200078e0009 */
[----:B------:R-:W-:Y:S01]  /*5490*/  ISETP.GT.AND P0, PT, R3, 0x11, PT ;  /* 0x000000110300780c */ /* 0x000fe20003f04270 */
[----:B------:R-:W-:Y:S01]  /*54a0*/  FMUL R69, R69, R80 ;  /* 0x0000005045457220 */ /* 0x000fe20000400000 */
[----:B------:R-:W-:Y:S01]  /*54b0*/  F2FP.BF16.F32.PACK_AB R78, RZ, R78 ;  /* 0x0000004eff4e723e */ /* 0x000fe200000010ff */
[-C--:B------:R-:W-:Y:S01]  /*54c0*/  FMUL R70, R70, R80.reuse ;  /* 0x0000005046467220 */ /* 0x080fe20000400000 */
[----:B------:R0:W-:Y:S01]  /*54d0*/  @P5 STG.E.U16 desc[UR36][R6.64+0x10], R76 ;  /* 0x0000104c06005986 */ /* 0x0001e2000c101524 */
[----:B------:R-:W-:Y:S01]  /*54e0*/  ISETP.GT.AND P5, PT, R0, RZ, P1 ;  /* 0x000000ff0000720c */ /* 0x000fe20000fa4270 */
[-C--:B------:R-:W-:Y:S01]  /*54f0*/  FMUL R71, R71, R80.reuse ;  /* 0x0000005047477220 */ /* 0x080fe20000400000 */
[----:B------:R-:W-:Y:S01]  /*5500*/  F2FP.BF16.F32.PACK_AB R79, RZ, R79 ;  /* 0x0000004fff4f723e */ /* 0x000fe200000010ff */
[----:B------:R-:W-:Y:S01]  /*5510*/  FMUL R56, R56, R80 ;  /* 0x0000005038387220 */ /* 0x000fe20000400000 */
[----:B------:R-:W-:Y:S01]  /*5520*/  F2FP.BF16.F32.PACK_AB R64, RZ, R64 ;  /* 0x00000040ff40723e */ /* 0x000fe200000010ff */
[-C--:B------:R-:W-:Y:S01]  /*5530*/  FMUL R57, R57, R80.reuse ;  /* 0x0000005039397220 */ /* 0x080fe20000400000 */
[----:B------:R-:W-:Y:S01]  /*5540*/  F2FP.BF16.F32.PACK_AB R65, RZ, R65 ;  /* 0x00000041ff41723e */ /* 0x000fe200000010ff */
[-C--:B------:R-:W-:Y:S01]  /*5550*/  FMUL R58, R58, R80.reuse ;  /* 0x000000503a3a7220 */ /* 0x080fe20000400000 */
[----:B------:R-:W-:Y:S01]  /*5560*/  ISETP.GT.AND P1, PT, R0, 0x8, P1 ;  /* 0x000000080000780c */ /* 0x000fe20000f24270 */
[----:B------:R-:W-:Y:S01]  /*5570*/  FMUL R59, R59, R80 ;  /* 0x000000503b3b7220 */ /* 0x000fe20000400000 */
[----:B------:R-:W-:Y:S01]  /*5580*/  F2FP.BF16.F32.PACK_AB R66, RZ, R66 ;  /* 0x00000042ff42723e */ /* 0x000fe200000010ff */
[--C-:B0-----:R-:W-:Y:S01]  /*5590*/  @P4 IMAD.MOV.U32 R6, RZ, RZ, R8.reuse ;  /* 0x000000ffff064224 */ /* 0x101fe200078e0008 */
[----:B------:R-:W-:Y:S01]  /*55a0*/  F2FP.BF16.F32.PACK_AB R67, RZ, R67 ;  /* 0x00000043ff43723e */ /* 0x000fe200000010ff */
[--C-:B------:R-:W-:Y:S01]  /*55b0*/  @P4 IMAD.MOV.U32 R7, RZ, RZ, R9.reuse ;  /* 0x000000ffff074224 */ /* 0x100fe200078e0009 */
[----:B------:R-:W-:Y:S01]  /*55c0*/  F2FP.BF16.F32.PACK_AB R68, RZ, R68 ;  /* 0x00000044ff44723e */ /* 0x000fe200000010ff */
[-C--:B------:R-:W-:Y:S01]  /*55d0*/  FMUL R60, R60, R80.reuse ;  /* 0x000000503c3c7220 */ /* 0x080fe20000400000 */
[----:B------:R-:W-:Y:S01]  /*55e0*/  F2FP.BF16.F32.PACK_AB R69, RZ, R69 ;  /* 0x00000045ff45723e */ /* 0x000fe200000010ff */
[-C--:B------:R-:W-:Y:S01]  /*55f0*/  FMUL R61, R61, R80.reuse ;  /* 0x000000503d3d7220 */ /* 0x080fe20000400000 */
[----:B------:R0:W-:Y:S01]  /*5600*/  @P4 STG.E.U16 desc[UR36][R6.64+0x12], R77 ;  /* 0x0000124d06004986 */ /* 0x0001e2000c101524 */
[----:B------:R-:W-:Y:S01]  /*5610*/  ISETP.GT.AND P4, PT, R0, RZ, P0 ;  /* 0x000000ff0000720c */ /* 0x000fe20000784270 */
[----:B------:R-:W-:Y:S01]  /*5620*/  FMUL R62, R62, R80 ;  /* 0x000000503e3e7220 */ /* 0x000fe20000400000 */
[----:B------:R-:W-:Y:S01]  /*5630*/  F2FP.BF16.F32.PACK_AB R70, RZ, R70 ;  /* 0x00000046ff46723e */ /* 0x000fe200000010ff */
[----:B------:R-:W-:Y:S01]  /*5640*/  @P2 STG.E.U16 desc[UR36][R4.64+0x10], R78 ;  /* 0x0000104e04002986 */ /* 0x000fe2000c101524 */
[----:B------:R-:W-:Y:S01]  /*5650*/  ISETP.GT.AND P2, PT, R3, 0x18, PT ;  /* 0x000000180300780c */ /* 0x000fe20003f44270 */
[-C--:B------:R-:W-:Y:S01]  /*5660*/  FMUL R63, R63, R80.reuse ;  /* 0x000000503f3f7220 */ /* 0x080fe20000400000 */
[----:B------:R-:W-:Y:S01]  /*5670*/  F2FP.BF16.F32.PACK_AB R71, RZ, R71 ;  /* 0x00000047ff47723e */ /* 0x000fe200000010ff */
[----:B------:R-:W-:Y:S01]  /*5680*/  @P3 STG.E.U16 desc[UR36][R4.64+0x12], R79 ;  /* 0x0000124f04003986 */ /* 0x000fe2000c101524 */
[----:B------:R-:W-:Y:S01]  /*5690*/  ISETP.GT.AND P3, PT, R0, 0x8, P0 ;  /* 0x000000080000780c */ /* 0x000fe20000764270 */
[----:B------:R-:W-:Y:S01]  /*56a0*/  FMUL R48, R48, R80 ;  /* 0x0000005030307220 */ /* 0x000fe20000400000 */
[----:B------:R-:W-:Y:S01]  /*56b0*/  ISETP.GT.AND P0, PT, R3, 0x19, PT ;  /* 0x000000190300780c */ /* 0x000fe20003f04270 */
[--C-:B0-----:R-:W-:Y:S01]  /*56c0*/  @P5 IMAD.MOV.U32 R6, RZ, RZ, R8.reuse ;  /* 0x000000ffff065224 */ /* 0x101fe200078e0008 */
[----:B------:R-:W-:Y:S01]  /*56d0*/  F2FP.BF16.F32.PACK_AB R56, RZ, R56 ;  /* 0x00000038ff38723e */ /* 0x000fe200000010ff */
[--C-:B------:R-:W-:Y:S01]  /*56e0*/  @P5 IMAD.MOV.U32 R7, RZ, RZ, R9.reuse ;  /* 0x000000ffff075224 */ /* 0x100fe200078e0009 */
[----:B------:R-:W-:Y:S01]  /*56f0*/  F2FP.BF16.F32.PACK_AB R57, RZ, R57 ;  /* 0x00000039ff39723e */ /* 0x000fe200000010ff */
        /* <DEDUP_REMOVED lines=11> */
[----:B------:R-:W-:Y:S01]  /*57b0*/  FMUL R54, R54, R80 ;  /* 0x0000005036367220 */ /* 0x000fe20000400000 */
[----:B------:R-:W-:Y:S01]  /*57c0*/  F2FP.BF16.F32.PACK_AB R62, RZ, R62 ;  /* 0x0000003eff3e723e */ /* 0x000fe200000010ff */
[----:B------:R-:W-:Y:S01]  /*57d0*/  FMUL R55, R55, R80 ;  /* 0x0000005037377220 */ /* 0x000fe20000400000 */
[----:B------:R-:W-:Y:S01]  /*57e0*/  F2FP.BF16.F32.PACK_AB R63, RZ, R63 ;  /* 0x0000003fff3f723e */ /* 0x000fe200000010ff */
        /* <DEDUP_REMOVED lines=11> */
[----:B------:R-:W-:Y:S01]  /*58a0*/  @P1 STG.E.U16 desc[UR36][R4.64+0x20], R66 ;  /* 0x0000204204001986 */ /* 0x000fe2000c101524 */
[C---:B------:R-:W-:Y:S01]  /*58b0*/  ISETP.GT.AND P1, PT, R0.reuse, 0x8, P2 ;  /* 0x000000080000780c */ /* 0x040fe20001724270 */
[-C--:B------:R-:W-:Y:S01]  /*58c0*/  FMUL R43, R43, R80.reuse ;  /* 0x000000502b2b7220 */ /* 0x080fe20000400000 */
[C---:B------:R-:W-:Y:S01]  /*58d0*/  ISETP.GT.AND P2, PT, R3.reuse, 0x20, PT ;  /* 0x000000200300780c */ /* 0x040fe20003f44270 */
        /* <DEDUP_REMOVED lines=61> */
[----:B0-----:R-:W-:Y:S01]  /*5cb0*/  @P4 IMAD.MOV.U32 R6, RZ, RZ, R8 ;  /* 0x000000ffff064224 */ /* 0x001fe200078e0008 */
[----:B------:R-:W-:Y:S01]  /*5cc0*/  F2FP.BF16.F32.PACK_AB R24, RZ, R24 ;  /* 0x00000018ff18723e */ /* 0x000fe200000010ff */
[----:B------:R-:W-:Y:S01]  /*5cd0*/  @P4 IMAD.MOV.U32 R7, RZ, RZ, R9 ;  /* 0x000000ffff074224 */ /* 0x000fe200078e0009 */
[----:B------:R-:W-:-:S02]  /*5ce0*/  F2FP.BF16.F32.PACK_AB R25, RZ, R25 ;  /* 0x00000019ff19723e */ /* 0x000fc400000010ff */
[----:B------:R-:W-:Y:S02]  /*5cf0*/  F2FP.BF16.F32.PACK_AB R26, RZ, R26 ;  /* 0x0000001aff1a723e */ /* 0x000fe400000010ff */
[----:B------:R0:W-:Y:S01]  /*5d00*/  @P4 STG.E.U16 desc[UR36][R6.64+0x42], R57 ;  /* 0x0000423906004986 */ /* 0x0001e2000c101524 */
[C---:B------:R-:W-:Y:S02]  /*5d10*/  ISETP.GT.AND P4, PT, R0.reuse, RZ, P0 ;  /* 0x000000ff0000720c */ /* 0x040fe40000784270 */
[----:B------:R-:W-:Y:S01]  /*5d20*/  F2FP.BF16.F32.PACK_AB R27, RZ, R27 ;  /* 0x0000001bff1b723e */ /* 0x000fe200000010ff */
[----:B------:R-:W-:Y:S01]  /*5d30*/  @P1 STG.E.U16 desc[UR36][R4.64+0x40], R58 ;  /* 0x0000403a04001986 */ /* 0x000fe2000c101524 */
[C---:B------:R-:W-:Y:S02]  /*5d40*/  ISETP.GT.AND P1, PT, R0.reuse, 0x8, P2 ;  /* 0x000000080000780c */ /* 0x040fe40001724270 */
[----:B------:R-:W-:Y:S01]  /*5d50*/  ISETP.GT.AND P2, PT, R3, 0x30, PT ;  /* 0x000000300300780c */ /* 0x000fe20003f44270 */
[----:B------:R-:W-:Y:S01]  /*5d60*/  @P3 STG.E.U16 desc[UR36][R4.64+0x42], R59 ;  /* 0x0000423b04003986 */ /* 0x000fe2000c101524 */
[----:B------:R-:W-:-:S02]  /*5d70*/  ISETP.GT.AND P3, PT, R0, 0x8, P0 ;  /* 0x000000080000780c */ /* 0x000fc40000764270 */
[----:B------:R-:W-:Y:S01]  /*5d80*/  ISETP.GT.AND P0, PT, R3, 0x31, PT ;  /* 0x000000310300780c */ /* 0x000fe20003f04270 */
[--C-:B0-----:R-:W-:Y:S01]  /*5d90*/  @P5 IMAD.MOV.U32 R6, RZ, RZ, R8.reuse ;  /* 0x000000ffff065224 */ /* 0x101fe200078e0008 */
[----:B------:R-:W-:Y:S01]  /*5da0*/  F2FP.BF16.F32.PACK_AB R28, RZ, R28 ;  /* 0x0000001cff1c723e */ /* 0x000fe200000010ff */
[----:B------:R-:W-:Y:S01]  /*5db0*/  @P5 IMAD.MOV.U32 R7, RZ, RZ, R9 ;  /* 0x000000ffff075224 */ /* 0x000fe200078e0009 */
[----:B------:R-:W-:Y:S02]  /*5dc0*/  F2FP.BF16.F32.PACK_AB R29, RZ, R29 ;  /* 0x0000001dff1d723e */ /* 0x000fe400000010ff */
[----:B------:R-:W-:Y:S02]  /*5dd0*/  F2FP.BF16.F32.PACK_AB R30, RZ, R30 ;  /* 0x0000001eff1e723e */ /* 0x000fe400000010ff */
[----:B------:R0:W-:Y:S01]  /*5de0*/  @P5 STG.E.U16 desc[UR36][R6.64+0x50], R60 ;  /* 0x0000503c06005986 */ /* 0x0001e2000c101524 */
[----:B------:R-:W-:Y:S02]  /*5df0*/  ISETP.GT.AND P5, PT, R0, RZ, P2 ;  /* 0x000000ff0000720c */ /* 0x000fe400017a4270 */
[----:B------:R-:W-:Y:S01]  /*5e00*/  F2FP.BF16.F32.PACK_AB R31, RZ, R31 ;  /* 0x0000001fff1f723e */ /* 0x000fe200000010ff */
[----:B0-----:R-:W-:-:S02]  /*5e10*/  @P4 IMAD.MOV.U32 R6, RZ, RZ, R8 ;  /* 0x000000ffff064224 */ /* 0x001fc400078e0008 */
[----:B------:R-:W-:-:S05]  /*5e20*/  @P4 IMAD.MOV.U32 R7, RZ, RZ, R9 ;  /* 0x000000ffff074224 */ /* 0x000fca00078e0009 */
[----:B------:R0:W-:Y:S01]  /*5e30*/  @P4 STG.E.U16 desc[UR36][R6.64+0x52], R61 ;  /* 0x0000523d06004986 */ /* 0x0001e2000c101524 */
[----:B------:R-:W-:-:S03]  /*5e40*/  ISETP.GT.AND P4, PT, R0, RZ, P0 ;  /* 0x000000ff0000720c */ /* 0x000fc60000784270 */
[----:B------:R-:W-:Y:S01]  /*5e50*/  @P1 STG.E.U16 desc[UR36][R4.64+0x50], R62 ;  /* 0x0000503e04001986 */ /* 0x000fe2000c101524 */
[C---:B------:R-:W-:Y:S02]  /*5e60*/  ISETP.GT.AND P1, PT, R0.reuse, 0x8, P2 ;  /* 0x000000080000780c */ /* 0x040fe40001724270 */
[C---:B------:R-:W-:Y:S01]  /*5e70*/  ISETP.GT.AND P2, PT, R3.reuse, 0x38, PT ;  /* 0x000000380300780c */ /* 0x040fe20003f44270 */
[----:B------:R-:W-:Y:S01]  /*5e80*/  @P3 STG.E.U16 desc[UR36][R4.64+0x52], R63 ;  /* 0x0000523f04003986 */ /* 0x000fe2000c101524 */
[----:B------:R-:W-:Y:S02]  /*5e90*/  ISETP.GT.AND P3, PT, R0, 0x8, P0 ;  /* 0x000000080000780c */ /* 0x000fe40000764270 */
[----:B------:R-:W-:Y:S01]  /*5ea0*/  ISETP.GT.AND P0, PT, R3, 0x39, PT ;  /* 0x000000390300780c */ /* 0x000fe20003f04270 */
[----:B0-----:R-:W-:Y:S02]  /*5eb0*/  @P5 IMAD.MOV.U32 R6, RZ, RZ, R8 ;  /* 0x000000ffff065224 */ /* 0x001fe400078e0008 */
[----:B------:R-:W-:-:S05]  /*5ec0*/  @P5 IMAD.MOV.U32 R7, RZ, RZ, R9 ;  /* 0x000000ffff075224 */ /* 0x000fca00078e0009 */
[----:B------:R0:W-:Y:S01]  /*5ed0*/  @P5 STG.E.U16 desc[UR36][R6.64+0x60], R48 ;  /* 0x0000603006005986 */ /* 0x0001e2000c101524 */
[----:B------:R-:W-:Y:S01]  /*5ee0*/  ISETP.GT.AND P5, PT, R0, RZ, P2 ;  /* 0x000000ff0000720c */ /* 0x000fe200017a4270 */
[----:B0-----:R-:W-:Y:S02]  /*5ef0*/  @P4 IMAD.MOV.U32 R6, RZ, RZ, R8 ;  /* 0x000000ffff064224 */ /* 0x001fe400078e0008 */
        /* <DEDUP_REMOVED lines=26> */
[C---:B------:R-:W-:Y:S02]  /*60a0*/  ISETP.GT.AND P5, PT, R0.reuse, RZ, P2 ;  /* 0x000000ff0000720c */ /* 0x040fe400017a4270 */
[----:B------:R-:W-:Y:S01]  /*60b0*/  ISETP.GT.AND P2, PT, R0, 0x8, P2 ;  /* 0x000000080000780c */ /* 0x000fe20001744270 */
[----:B0-----:R-:W-:Y:S02]  /*60c0*/  @P4 IMAD.MOV.U32 R6, RZ, RZ, R8 ;  /* 0x000000ffff064224 */ /* 0x001fe400078e0008 */
[----:B------:R-:W-:-:S05]  /*60d0*/  @P4 IMAD.MOV.U32 R7, RZ, RZ, R9 ;  /* 0x000000ffff074224 */ /* 0x000fca00078e0009 */
[----:B------:R0:W-:Y:S01]  /*60e0*/  @P4 STG.E.U16 desc[UR36][R6.64+0x82], R41 ;  /* 0x0000822906004986 */ /* 0x0001e2000c101524 */
[C---:B------:R-:W-:Y:S02]  /*60f0*/  ISETP.GT.AND P4, PT, R0.reuse, RZ, P0 ;  /* 0x000000ff0000720c */ /* 0x040fe40000784270 */
[----:B------:R-:W-:Y:S01]  /*6100*/  ISETP.GT.AND P0, PT, R0, 0x8, P0 ;  /* 0x000000080000780c */ /* 0x000fe20000704270 */
[----:B------:R-:W-:Y:S01]  /*6110*/  @P1 STG.E.U16 desc[UR36][R4.64+0x80], R42 ;  /* 0x0000802a04001986 */ /* 0x000fe2000c101524 */
[----:B------:R-:W-:-:S03]  /*6120*/  ISETP.GT.AND P1, PT, R3, 0x51, PT ;  /* 0x000000510300780c */ /* 0x000fc60003f24270 */
[----:B------:R-:W-:Y:S01]  /*6130*/  @P3 STG.E.U16 desc[UR36][R4.64+0x82], R43 ;  /* 0x0000822b04003986 */ /* 0x000fe2000c101524 */
        /* <DEDUP_REMOVED lines=9> */
[----:B------:R-:W-:Y:S04]  /*61d0*/  @P2 STG.E.U16 desc[UR36][R4.64+0x90], R46 ;  /* 0x0000902e04002986 */ /* 0x000fe8000c101524 */
[----:B------:R-:W-:Y:S01]  /*61e0*/  @P0 STG.E.U16 desc[UR36][R4.64+0x92], R47 ;  /* 0x0000922f04000986 */ /* 0x000fe2000c101524 */
[----:B------:R-:W-:Y:S01]  /*61f0*/  ISETP.GT.AND P0, PT, R0, 0x8, P3 ;  /* 0x000000080000780c */ /* 0x000fe20001f04270 */
[----:B0-----:R-:W-:Y:S02]  /*6200*/  @P5 IMAD.MOV.U32 R6, RZ, RZ, R8 ;  /* 0x000000ffff065224 */ /* 0x001fe400078e0008 */
[----:B------:R-:W-:-:S05]  /*6210*/  @P5 IMAD.MOV.U32 R7, RZ, RZ, R9 ;  /* 0x000000ffff075224 */ /* 0x000fca00078e0009 */
[----:B------:R0:W-:Y:S01]  /*6220*/  @P5 STG.E.U16 desc[UR36][R6.64+0xa0], R32 ;  /* 0x0000a02006005986 */ /* 0x0001e2000c101524 */
[----:B------:R-:W-:Y:S02]  /*6230*/  ISETP.GT.AND P5, PT, R0, 0x8, P1 ;  /* 0x000000080000780c */ /* 0x000fe40000fa4270 */
[----:B------:R-:W-:-:S04]  /*6240*/  ISETP.GT.AND P1, PT, R3, 0x59, PT ;  /* 0x000000590300780c */ /* 0x000fc80003f24270 */
[----:B------:R-:W-:Y:S01]  /*6250*/  ISETP.GT.AND P3, PT, R0, RZ, P1 ;  /* 0x000000ff0000720c */ /* 0x000fe20000f64270 */
[----:B0-----:R-:W-:Y:S02]  /*6260*/  @P4 IMAD.MOV.U32 R6, RZ, RZ, R8 ;  /* 0x000000ffff064224 */ /* 0x001fe400078e0008 */
[----:B------:R-:W-:-:S05]  /*6270*/  @P4 IMAD.MOV.U32 R7, RZ, RZ, R9 ;  /* 0x000000ffff074224 */ /* 0x000fca00078e0009 */
[----:B------:R0:W-:Y:S01]  /*6280*/  @P4 STG.E.U16 desc[UR36][R6.64+0xa2], R33 ;  /* 0x0000a22106004986 */ /* 0x0001e2000c101524 */
[----:B------:R-:W-:-:S03]  /*6290*/  ISETP.GT.AND P4, PT, R3, 0x58, PT ;  /* 0x000000580300780c */ /* 0x000fc60003f84270 */
[----:B------:R-:W-:Y:S01]  /*62a0*/  @P0 STG.E.U16 desc[UR36][R4.64+0xa0], R34 ;  /* 0x0000a02204000986 */ /* 0x000fe2000c101524 */
[C---:B------:R-:W-:Y:S02]  /*62b0*/  ISETP.GT.AND P2, PT, R0.reuse, RZ, P4 ;  /* 0x000000ff0000720c */ /* 0x040fe40002744270 */
[C---:B------:R-:W-:Y:S01]  /*62c0*/  ISETP.GT.AND P4, PT, R0.reuse, 0x8, P4 ;  /* 0x000000080000780c */ /* 0x040fe20002784270 */
[----:B------:R-:W-:Y:S01]  /*62d0*/  @P5 STG.E.U16 desc[UR36][R4.64+0xa2], R35 ;  /* 0x0000a22304005986 */ /* 0x000fe2000c101524 */
[----:B------:R-:W-:Y:S02]  /*62e0*/  ISETP.GT.AND P5, PT, R0, 0x8, P1 ;  /* 0x000000080000780c */ /* 0x000fe40000fa4270 */
[C---:B------:R-:W-:Y:S02]  /*62f0*/  ISETP.GT.AND P1, PT, R3.reuse, 0x68, PT ;  /* 0x000000680300780c */ /* 0x040fe40003f24270 */
[----:B------:R-:W-:-:S05]  /*6300*/  ISETP.GT.AND P0, PT, R3, 0x69, PT ;  /* 0x000000690300780c */ /* 0x000fca0003f04270 */
[----:B0-----:R-:W-:Y:S02]  /*6310*/  @P2 IMAD.MOV.U32 R6, RZ, RZ, R8 ;  /* 0x000000ffff062224 */ /* 0x001fe400078e0008 */
[----:B------:R-:W-:Y:S02]  /*6320*/  @P2 IMAD.MOV.U32 R7, RZ, RZ, R9 ;  /* 0x000000ffff072224 */ /* 0x000fe400078e0009 */
[----:B------:R-:W-:-:S03]  /*6330*/  @P4 IMAD.MOV.U32 R2, RZ, RZ, R4 ;  /* 0x000000ffff024224 */ /* 0x000fc600078e0004 */
[----:B------:R0:W-:Y:S01]  /*6340*/  @P2 STG.E.U16 desc[UR36][R6.64+0xb0], R36 ;  /* 0x0000b02406002986 */ /* 0x0001e2000c101524 */
[----:B------:R-:W-:Y:S01]  /*6350*/  ISETP.GT.AND P2, PT, R3, 0x61, PT ;  /* 0x000000610300780c */ /* 0x000fe20003f44270 */
[----:B0-----:R-:W-:Y:S02]  /*6360*/  @P3 IMAD.MOV.U32 R6, RZ, RZ, R8 ;  /* 0x000000ffff063224 */ /* 0x001fe400078e0008 */
[----:B------:R-:W-:-:S05]  /*6370*/  @P3 IMAD.MOV.U32 R7, RZ, RZ, R9 ;  /* 0x000000ffff073224 */ /* 0x000fca00078e0009 */
[----:B------:R-:W-:Y:S01]  /*6380*/  @P3 STG.E.U16 desc[UR36][R6.64+0xb2], R37 ;  /* 0x0000b22506003986 */ /* 0x000fe2000c101524 */
[----:B------:R-:W-:Y:S01]  /*6390*/  ISETP.GT.AND P3, PT, R3, 0x60, PT ;  /* 0x000000600300780c */ /* 0x000fe20003f64270 */
        /* <DEDUP_REMOVED lines=8> */
[----:B------:R-:W-:-:S11]  /*6420*/  ISETP.GT.AND P3, PT, R0, 0x8, P3 ;  /* 0x000000080000780c */ /* 0x000fd60001f64270 */
        /* <DEDUP_REMOVED lines=10> */
[----:B0-----:R-:W-:Y:S02]  /*64d0*/  @P3 IMAD.MOV.U32 R2, RZ, RZ, R4 ;  /* 0x000000ffff023224 */ /* 0x001fe400078e0004 */
[----:B------:R-:W-:-:S05]  /*64e0*/  @P3 IMAD.MOV.U32 R3, RZ, RZ, R5 ;  /* 0x000000ffff033224 */ /* 0x000fca00078e0005 */
[----:B------:R0:W-:Y:S02]  /*64f0*/  @P3 STG.E.U16 desc[UR36][R2.64+0xc0], R26 ;  /* 0x0000c01a02003986 */ /* 0x0001e4000c101524 */
[----:B0-----:R-:W-:Y:S02]  /*6500*/  @P2 IMAD.MOV.U32 R2, RZ, RZ, R4 ;  /* 0x000000ffff022224 */ /* 0x001fe400078e0004 */
[----:B------:R-:W-:-:S05]  /*6510*/  @P2 IMAD.MOV.U32 R3, RZ, RZ, R5 ;  /* 0x000000ffff032224 */ /* 0x000fca00078e0005 */
[----:B------:R0:W-:Y:S02]  /*6520*/  @P2 STG.E.U16 desc[UR36][R2.64+0xc2], R27 ;  /* 0x0000c21b02002986 */ /* 0x0001e4000c101524 */
[----:B0-----:R-:W-:Y:S02]  /*6530*/  @P4 IMAD.MOV.U32 R2, RZ, RZ, R8 ;  /* 0x000000ffff024224 */ /* 0x001fe400078e0008 */
[----:B------:R-:W-:-:S05]  /*6540*/  @P4 IMAD.MOV.U32 R3, RZ, RZ, R9 ;  /* 0x000000ffff034224 */ /* 0x000fca00078e0009 */
[----:B------:R0:W-:Y:S04]  /*6550*/  @P4 STG.E.U16 desc[UR36][R2.64+0xd0], R28 ;  /* 0x0000d01c02004986 */ /* 0x0001e8000c101524 */
[----:B------:R1:W-:Y:S01]  /*6560*/  @P5 STG.E.U16 desc[UR36][R8.64+0xd2], R29 ;  /* 0x0000d21d08005986 */ /* 0x0003e2000c101524 */
[----:B0-----:R-:W-:Y:S02]  /*6570*/  @P1 IMAD.MOV.U32 R2, RZ, RZ, R4 ;  /* 0x000000ffff021224 */ /* 0x001fe400078e0004 */
[----:B------:R-:W-:-:S05]  /*6580*/  @P1 IMAD.MOV.U32 R3, RZ, RZ, R5 ;  /* 0x000000ffff031224 */ /* 0x000fca00078e0005 */
[----:B------:R1:W-:Y:S04]  /*6590*/  @P1 STG.E.U16 desc[UR36][R2.64+0xd0], R30 ;  /* 0x0000d01e02001986 */ /* 0x0003e8000c101524 */
[----:B------:R1:W-:Y:S02]  /*65a0*/  @P0 STG.E.U16 desc[UR36][R4.64+0xd2], R31 ;  /* 0x0000d21f04000986 */ /* 0x0003e4000c101524 */
.L_x_143:
[----:B------:R-:W-:Y:S05]  /*65b0*/  BSYNC B0 ;  /* 0x0000000000007941 */ /* 0x000fea0003800000 */
.L_x_33:
[----:B01----:R-:W2:Y:S01]  /*65c0*/  LDL.64 R2, [R1] ;  /* 0x0000000001027983 */ /* 0x003ea20000100a00 */
[----:B------:R-:W-:Y:S01]  /*65d0*/  ULDC.64 UR4, c[0x0][0x650] ;  /* 0x0001940000047ab9 */ /* 0x000fe20000000a00 */
[----:B------:R0:W-:Y:S01]  /*65e0*/  SYNCS.ARRIVE.TRANS64.A1T0 RZ, [R88+UR44], RZ ;  /* 0x000000ff58ff79a7 */ /* 0x0001e2000810002c */
[----:B------:R-:W-:Y:S01]  /*65f0*/  PRMT R0, RZ, 0x7610, R0 ;  /* 0x00007610ff007816 */ /* 0x000fe20000000000 */
[----:B-----5:R-:W-:Y:S02]  /*6600*/  IMAD.MOV.U32 R19, RZ, RZ, -0x1 ;  /* 0xffffffffff137424 */ /* 0x020fe400078e00ff */
[----:B------:R-:W-:Y:S01]  /*6610*/  IMAD.MOV.U32 R22, RZ, RZ, -0x1 ;  /* 0xffffffffff167424 */ /* 0x000fe200078e00ff */
[----:B--2---:R-:W-:-:S04]  /*6620*/  LEA R18, P0, R2, R18, 0x1 ;  /* 0x0000001202127211 */ /* 0x004fc800078008ff */
[----:B------:R-:W-:Y:S01]  /*6630*/  LEA.HI.X R17, R2, R17, R23, 0x1, P0 ;  /* 0x0000001102117211 */ /* 0x000fe200000f0c17 */
[----:B------:R-:W-:Y:S01]  /*6640*/  IMAD.MOV.U32 R2, RZ, RZ, -0x1 ;  /* 0xffffffffff027424 */ /* 0x000fe200078e00ff */
[----:B------:R-:W-:-:S04]  /*6650*/  ISETP.GE.U32.AND P0, PT, R18, UR4, PT ;  /* 0x0000000412007c0c */ /* 0x000fc8000bf06070 */
[----:B------:R-:W-:-:S13]  /*6660*/  ISETP.GE.U32.AND.EX P0, PT, R17, UR5, PT, P0 ;  /* 0x0000000511007c0c */ /* 0x000fda000bf06100 */
[----:B0-----:R-:W-:Y:S05]  /*6670*/  @P0 BRA `(.L_x_144) ;  /* 0x0000000400700947 */ /* 0x001fea0003800000 */
[----:B------:R-:W0:Y:S01]  /*6680*/  S2R R10, SR_CTAID.X ;  /* 0x00000000000a7919 */ /* 0x000e220000002500 */
[----:B------:R-:W1:Y:S01]  /*6690*/  LDC.64 R8, c[0x0][0x628] ;  /* 0x00018a00ff087b82 */ /* 0x000e620000000a00 */
[----:B------:R-:W-:Y:S01]  /*66a0*/  ULDC UR4, c[0x0][0x150] ;  /* 0x0000540000047ab9 */ /* 0x000fe20000000800 */
[----:B------:R-:W-:Y:S01]  /*66b0*/  IMAD.MOV.U32 R6, RZ, RZ, R18 ;  /* 0x000000ffff067224 */ /* 0x000fe200078e0012 */
[----:B------:R-:W2:Y:S01]  /*66c0*/  S2R R20, SR_CTAID.Y ;  /* 0x0000000000147919 */ /* 0x000ea20000002600 */
[----:B------:R-:W-:-:S04]  /*66d0*/  IMAD.MOV.U32 R7, RZ, RZ, R17 ;  /* 0x000000ffff077224 */ /* 0x000fc800078e0011 */
[----:B------:R-:W2:Y:S08]  /*66e0*/  LDC R15, c[0x0][0x144] ;  /* 0x00005100ff0f7b82 */ /* 0x000eb00000000800 */
[----:B------:R-:W2:Y:S08]  /*66f0*/  LDC R0, c[0x0][0x630] ;  /* 0x00018c00ff007b82 */ /* 0x000eb00000000800 */
[----:B------:R-:W2:Y:S01]  /*6700*/  LDC.64 R12, c[0x0][0x620] ;  /* 0x00018800ff0c7b82 */ /* 0x000ea20000000a00 */
[----:B-1----:R-:W-:-:S04]  /*6710*/  ISETP.NE.U32.AND P0, PT, R8, RZ, PT ;  /* 0x000000ff0800720c */ /* 0x002fc80003f05070 */
[----:B------:R-:W-:Y:S02]  /*6720*/  ISETP.NE.AND.EX P0, PT, R9, RZ, PT, P0 ;  /* 0x000000ff0900720c */ /* 0x000fe40003f05300 */
[----:B0-----:R-:W-:-:S05]  /*6730*/  I2FP.F32.U32 R2, R10 ;  /* 0x0000000a00027245 */ /* 0x001fca0000201000 */
[----:B------:R-:W-:-:S04]  /*6740*/  FMUL R2, R2, UR4 ;  /* 0x0000000402027c20 */ /* 0x000fc80008400000 */
[----:B------:R0:W1:Y:S02]  /*6750*/  F2I.U32.TRUNC.NTZ R14, R2 ;  /* 0x00000002000e7305 */ /* 0x000064000020f000 */
[----:B------:R-:W-:Y:S05]  /*6760*/  @!P0 BRA `(.L_x_145) ;  /* 0x0000000000288947 */ /* 0x000fea0003800000 */
[----:B------:R-:W5:Y:S02]  /*6770*/  LDC R3, c[0x0][0x634] ;  /* 0x00018d00ff037b82 */ /* 0x000f640000000800 */
[----:B-----5:R-:W-:-:S05]  /*6780*/  IADD3 R7, P0, R18, R3, RZ ;  /* 0x0000000312077210 */ /* 0x020fca0007f1e0ff */
[----:B------:R-:W-:-:S04]  /*6790*/  IMAD.X R11, RZ, RZ, R17, P0 ;  /* 0x000000ffff0b7224 */ /* 0x000fc800000e0611 */
[----:B0-----:R-:W-:-:S04]  /*67a0*/  IMAD.WIDE.U32 R2, R11, R8, RZ ;  /* 0x000000080b027225 */ /* 0x001fc800078e00ff */
[----:B---34-:R-:W-:-:S04]  /*67b0*/  IMAD.WIDE.U32 R4, P0, R7, R9, R2 ;  /* 0x0000000907047225 */ /* 0x018fc80007800002 */
[----:B------:R-:W-:-:S04]  /*67c0*/  IMAD.WIDE.U32 R2, R7, R8, RZ ;  /* 0x0000000807027225 */ /* 0x000fc800078e00ff */
[----:B------:R-:W-:Y:S01]  /*67d0*/  IMAD.X R7, RZ, RZ, RZ, P0 ;  /* 0x000000ffff077224 */ /* 0x000fe200000e06ff */
[----:B------:R-:W-:Y:S01]  /*67e0*/  IADD3 RZ, P0, R3, R4, RZ ;  /* 0x0000000403ff7210 */ /* 0x000fe20007f1e0ff */
[----:B------:R-:W-:-:S04]  /*67f0*/  IMAD.MOV.U32 R6, RZ, RZ, R5 ;  /* 0x000000ffff067224 */ /* 0x000fc800078e0005 */
[----:B------:R-:W-:-:S08]  /*6800*/  IMAD.WIDE.U32.X R6, R11, R9, R6, P0 ;  /* 0x000000090b067225 */ /* 0x000fd000000e0406 */
.L_x_145:
[----:B------:R-:W5:Y:S01]  /*6810*/  LDC.64 R26, c[0x0][0x640] ;  /* 0x00019000ff1a7b82 */ /* 0x000f620000000a00 */
[-C--:B--2---:R-:W-:Y:S01]  /*6820*/  SHF.R.U64 R11, R6, R0.reuse, R7 ;  /* 0x00000000060b7219 */ /* 0x084fe20000001207 */
[----:B------:R-:W-:Y:S01]  /*6830*/  IMAD.MOV.U32 R19, RZ, RZ, R17 ;  /* 0x000000ffff137224 */ /* 0x000fe200078e0011 */
[----:B------:R-:W-:Y:S01]  /*6840*/  SHF.R.U32.HI R0, RZ, R0, R7 ;  /* 0x00000000ff007219 */ /* 0x000fe20000011607 */
[----:B-1----:R-:W-:Y:S01]  /*6850*/  IMAD.MOV R14, RZ, RZ, -R14 ;  /* 0x000000ffff0e7224 */ /* 0x002fe200078e0a0e */
[----:B---34-:R-:W-:Y:S01]  /*6860*/  IADD3 R5, P0, RZ, -R11, RZ ;  /* 0x8000000bff057210 */ /* 0x018fe20007f1e0ff */
[----:B------:R-:W-:Y:S01]  /*6870*/  ULDC UR4, c[0x0][0x154] ;  /* 0x0000550000047ab9 */ /* 0x000fe20000000800 */
[----:B------:R-:W-:Y:S01]  /*6880*/  IMAD.MOV.U32 R7, RZ, RZ, 0x1 ;  /* 0x00000001ff077424 */ /* 0x000fe200078e00ff */
[----:B------:R-:W1:Y:S01]  /*6890*/  LDC R4, c[0x0][0x618] ;  /* 0x00018600ff047b82 */ /* 0x000e620000000800 */
[----:B------:R-:W-:Y:S02]  /*68a0*/  IMAD R22, R15, R14, R10 ;  /* 0x0000000e0f167224 */ /* 0x000fe400078e020a */
[----:B------:R-:W-:-:S04]  /*68b0*/  IMAD.X R3, RZ, RZ, ~R0, P0 ;  /* 0x000000ffff037224 */ /* 0x000fc800000e0e00 */
[-C--:B------:R-:W-:Y:S01]  /*68c0*/  IMAD R0, R3, R12.reuse, RZ ;  /* 0x0000000c03007224 */ /* 0x080fe200078e02ff */
[----:B------:R-:W2:Y:S01]  /*68d0*/  LDC R6, c[0x0][0x608] ;  /* 0x00018200ff067b82 */ /* 0x000ea20000000800 */
[----:B0-----:R-:W-:-:S04]  /*68e0*/  IMAD.WIDE.U32 R2, R5, R12, R18 ;  /* 0x0000000c05027225 */ /* 0x001fc800078e0012 */
[----:B------:R-:W-:Y:S01]  /*68f0*/  IMAD R5, R5, R13, R0 ;  /* 0x0000000d05057224 */ /* 0x000fe200078e0200 */
[----:B------:R-:W-:Y:S02]  /*6900*/  I2FP.F32.U32 R0, R20 ;  /* 0x0000001400007245 */ /* 0x000fe40000201000 */
[----:B------:R-:W0:Y:S01]  /*6910*/  LDC R24, c[0x0][0x658] ;  /* 0x00019600ff187b82 */ /* 0x000e220000000800 */
[----:B------:R-:W-:Y:S01]  /*6920*/  IMAD.IADD R3, R3, 0x1, R5 ;  /* 0x0000000103037824 */ /* 0x000fe200078e0205 */
[----:B-----5:R-:W-:Y:S01]  /*6930*/  ISETP.NE.U32.AND P0, PT, R26, RZ, PT ;  /* 0x000000ff1a00720c */ /* 0x020fe20003f05070 */
[----:B------:R-:W-:Y:S01]  /*6940*/  FMUL R0, R0, UR4 ;  /* 0x0000000400007c20 */ /* 0x000fe20008400000 */
[----:B------:R-:W-:Y:S02]  /*6950*/  IMAD.MOV.U32 R5, RZ, RZ, -0x1 ;  /* 0xffffffffff057424 */ /* 0x000fe400078e00ff */
[----:B------:R-:W-:Y:S01]  /*6960*/  ISETP.NE.AND.EX P0, PT, R27, RZ, PT, P0 ;  /* 0x000000ff1b00720c */ /* 0x000fe20003f05300 */
[----:B------:R3:W4:Y:S01]  /*6970*/  F2I.U32.TRUNC.NTZ R12, R0 ;  /* 0x00000000000c7305 */ /* 0x000722000020f000 */
[----:B------:R-:W3:Y:S01]  /*6980*/  LDC R15, c[0x0][0x148] ;  /* 0x00005200ff0f7b82 */ /* 0x000ee20000000800 */
[----:B-1----:R-:W-:-:S02]  /*6990*/  SHF.R.U64 R10, R2, R4, R3 ;  /* 0x00000004020a7219 */ /* 0x002fc40000001203 */
[----:B------:R-:W-:-:S05]  /*69a0*/  SHF.R.U32.HI R3, RZ, R4, R3 ;  /* 0x00000004ff037219 */ /* 0x000fca0000011603 */
[----:B------:R-:W1:Y:S01]  /*69b0*/  LDC R14, c[0x0][0x600] ;  /* 0x00018000ff0e7b82 */ /* 0x000e620000000800 */
[-CC-:B--2---:R-:W-:Y:S02]  /*69c0*/  SHF.R.U64 R8, R10, R6.reuse, R3.reuse ;  /* 0x000000060a087219 */ /* 0x184fe40000001203 */
[----:B------:R-:W-:-:S05]  /*69d0*/  SHF.R.U32.HI R3, RZ, R6, R3 ;  /* 0x00000006ff037219 */ /* 0x000fca0000011603 */
[----:B------:R-:W2:Y:S01]  /*69e0*/  LDC R21, c[0x0][0x648] ;  /* 0x00019200ff157b82 */ /* 0x000ea20000000800 */
[-CC-:B0-----:R-:W-:Y:S02]  /*69f0*/  SHF.R.U64 R13, R8, R24.reuse, R3.reuse ;  /* 0x00000018080d7219 */ /* 0x181fe40000001203 */
[-C--:B------:R-:W-:Y:S02]  /*6a00*/  SHF.L.U32 R5, R5, R24.reuse, RZ ;  /* 0x0000001805057219 */ /* 0x080fe400000006ff */
[-C--:B------:R-:W-:Y:S01]  /*6a10*/  SHF.R.U32.HI R3, RZ, R24.reuse, R3 ;  /* 0x00000018ff037219 */ /* 0x080fe20000011603 */
[----:B------:R-:W-:Y:S01]  /*6a20*/  IMAD.MOV.U32 R2, RZ, RZ, R13 ;  /* 0x000000ffff027224 */ /* 0x000fe200078e000d */
[----:B------:R-:W-:Y:S01]  /*6a30*/  SHF.L.U32 R24, R7, R24, RZ ;  /* 0x0000001807187219 */ /* 0x000fe200000006ff */
[----:B------:R-:W0:Y:S01]  /*6a40*/  LDC R25, c[0x0][0x638] ;  /* 0x00018e00ff197b82 */ /* 0x000e220000000800 */
[----:B------:R-:W-:-:S07]  /*6a50*/  LOP3.LUT R19, RZ, R5, RZ, 0x33, !PT ;  /* 0x00000005ff137212 */ /* 0x000fce00078e33ff */
[----:B------:R-:W0:Y:S01]  /*6a60*/  LDC R28, c[0x0][0x610] ;  /* 0x00018400ff1c7b82 */ /* 0x000e220000000800 */
[----:B----4-:R-:W-:Y:S05]  /*6a70*/  @!P0 BRA `(.L_x_146) ;  /* 0x0000000000288947 */ /* 0x010fea0003800000 */
[----:B---3--:R-:W3:Y:S02]  /*6a80*/  LDC R0, c[0x0][0x64c] ;  /* 0x00019300ff007b82 */ /* 0x008ee40000000800 */
[----:B---3--:R-:W-:-:S05]  /*6a90*/  IADD3 R7, P0, R13, R0, RZ ;  /* 0x000000000d077210 */ /* 0x008fca0007f1e0ff */
        /* <DEDUP_REMOVED lines=8> */
.L_x_146:
[----:B------:R-:W4:Y:S01]  /*6b20*/  LDC R4, c[0x0][0x65c] ;  /* 0x00019700ff047b82 */ /* 0x000f220000000800 */
[----:B--23--:R-:W-:Y:S01]  /*6b30*/  SHF.R.U64 R0, R2, R21, R3 ;  /* 0x0000001502007219 */ /* 0x00cfe20000001203 */
[----:B-1----:R-:W-:Y:S01]  /*6b40*/  VIADD R3, R14, 0xffffffff ;  /* 0xffffffff0e037836 */ /* 0x002fe20000000000 */
[----:B------:R-:W-:Y:S01]  /*6b50*/  LOP3.LUT R19, R8, R19, RZ, 0xc0, !PT ;  /* 0x0000001308137212 */ /* 0x000fe200078ec0ff */
[----:B------:R-:W-:Y:S02]  /*6b60*/  IMAD.MOV R12, RZ, RZ, -R12 ;  /* 0x000000ffff0c7224 */ /* 0x000fe400078e0a0c */
[----:B------:R-:W-:Y:S01]  /*6b70*/  IMAD.MOV R2, RZ, RZ, -R0 ;  /* 0x000000ffff027224 */ /* 0x000fe200078e0a00 */
[----:B------:R-:W-:Y:S01]  /*6b80*/  LOP3.LUT R3, R10, R3, RZ, 0xc0, !PT ;  /* 0x000000030a037212 */ /* 0x000fe200078ec0ff */
[----:B------:R-:W-:Y:S02]  /*6b90*/  IMAD R19, R24, R0, R19 ;  /* 0x0000000018137224 */ /* 0x000fe400078e0213 */
[----:B0-----:R-:W-:-:S04]  /*6ba0*/  IMAD R0, R2, R25, R13 ;  /* 0x0000001902007224 */ /* 0x001fc800078e020d */
[----:B------:R-:W-:Y:S01]  /*6bb0*/  IMAD R2, R0, R14, R3 ;  /* 0x0000000e00027224 */ /* 0x000fe200078e0203 */
[----:B----4-:R-:W-:Y:S01]  /*6bc0*/  ISETP.NE.AND P0, PT, R4, 0x1, PT ;  /* 0x000000010400780c */ /* 0x010fe20003f05270 */
[----:B------:R-:W-:-:S05]  /*6bd0*/  IMAD.MOV.U32 R4, RZ, RZ, 0x1 ;  /* 0x00000001ff047424 */ /* 0x000fca00078e00ff */
[----:B------:R-:W-:-:S07]  /*6be0*/  PRMT R0, R4, 0x7610, R0 ;  /* 0x0000761004007816 */ /* 0x000fce0000000000 */
[----:B------:R-:W-:-:S04]  /*6bf0*/  @P0 IMAD R22, R15, R12, R20 ;  /* 0x0000000c0f160224 */ /* 0x000fc800078e0214 */
[----:B------:R-:W-:-:S05]  /*6c00*/  IMAD R19, R19, R28, R22 ;  /* 0x0000001c13137224 */ /* 0x000fca00078e0216 */
[----:B------:R-:W-:Y:S02]  /*6c10*/  SEL R22, R2, R19, !P0 ;  /* 0x0000001302167207 */ /* 0x000fe40004000000 */
[----:B------:R-:W-:Y:S01]  /*6c20*/  SEL R19, R19, R2, !P0 ;  /* 0x0000000213137207 */ /* 0x000fe20004000000 */
[----:B------:R-:W-:-:S07]  /*6c30*/  IMAD.MOV.U32 R2, RZ, RZ, R11 ;  /* 0x000000ffff027224 */ /* 0x000fce00078e000b */
.L_x_144:
[----:B------:R-:W-:Y:S02]  /*6c40*/  LOP3.LUT P0, RZ, R0, 0xff, RZ, 0xc0, !PT ;  /* 0x000000ff00ff7812 */ /* 0x000fe4000780c0ff */
[----:B------:R-:W-:-:S11]  /*6c50*/  LOP3.LUT R93, R93, 0x1, RZ, 0x3c, !PT ;  /* 0x000000015d5d7812 */ /* 0x000fd600078e3cff */
[----:B------:R-:W-:Y:S05]  /*6c60*/  @P0 BRA `(.L_x_147) ;  /* 0xffffffa8009c0947 */ /* 0x000fea000383ffff */
[----:B------:R-:W-:Y:S05]  /*6c70*/  EXIT ;  /* 0x000000000000794d */ /* 0x000fea0003800000 */
.L_x_14:
[----:B------:R-:W-:-:S08]  /*6c80*/  ISETP.NE.AND P0, PT, R0, RZ, PT ;  /* 0x000000ff0000720c */ /* 0x000fd00003f05270 */
[----:B0-----:R-:W0:-:S00]  /*6c90*/  USETMAXREG.DEALLOC.CTAPOOL 0x28 ;  /* 0x00000028000079c8 */ /* 0x001e0000080e0500 */
[----:B------:R-:W-:Y:S05]  /*6ca0*/  @P0 EXIT ;  /* 0x000000000000094d */ /* 0x000fea0003800000 */
[----:B0-----:R-:W-:Y:S01]  /*6cb0*/  LOP3.LUT P0, RZ, R8, 0xff, RZ, 0xc0, !PT ;  /* 0x000000ff08ff7812 */ /* 0x001fe2000780c0ff */
[----:B------:R-:W-:Y:S02]  /*6cc0*/  IMAD.MOV.U32 R0, RZ, RZ, 0x1 ;  /* 0x00000001ff007424 */ /* 0x000fe400078e00ff */
[----:B------:R-:W-:-:S10]  /*6cd0*/  IMAD.MOV.U32 R7, RZ, RZ, RZ ;  /* 0x000000ffff077224 */ /* 0x000fd400078e00ff */
[----:B------:R-:W-:Y:S05]  /*6ce0*/  @!P0 BRA `(.L_x_148) ;  /* 0x0000000c001c8947 */ /* 0x000fea0003800000 */
[----:B------:R-:W-:Y:S01]  /*6cf0*/  LOP3.LUT P0, RZ, R4, 0x1f, RZ, 0xc0, !PT ;  /* 0x0000001f04ff7812 */ /* 0x000fe2000780c0ff */
[----:B------:R-:W-:Y:S01]  /*6d00*/  ULDC UR5, c[0x0][0x658] ;  /* 0x0001960000057ab9 */ /* 0x000fe20000000800 */
[----:B------:R-:W-:Y:S01]  /*6d10*/  UMOV UR6, 0xffffffff ;  /* 0xffffffff00067882 */ /* 0x000fe20000000000 */
[----:B------:R-:W-:Y:S01]  /*6d20*/  BSSY B0, `(.L_x_148) ;  /* 0x00000c3000007945 */ /* 0x000fe20003800000 */
[----:B------:R-:W-:Y:S01]  /*6d30*/  USHF.L.U32 UR6, UR6, UR5, URZ ;  /* 0x0000000506067299 */ /* 0x000fe2000800063f */
[C---:B------:R-:W-:Y:S01]  /*6d40*/  ISETP.NE.AND P2, PT, R3.reuse, RZ, PT ;  /* 0x000000ff0300720c */ /* 0x040fe20003f45270 */
[----:B------:R-:W-:Y:S01]  /*6d50*/  IMAD.MOV.U32 R8, RZ, RZ, 0x1 ;  /* 0x00000001ff087424 */ /* 0x000fe200078e00ff */
[----:B------:R-:W-:Y:S01]  /*6d60*/  ISETP.NE.OR P0, PT, R3, RZ, !P0 ;  /* 0x000000ff0300720c */ /* 0x000fe20004705670 */
[----:B------:R-:W-:Y:S01]  /*6d70*/  IMAD.MOV.U32 R0, RZ, RZ, 0x1 ;  /* 0x00000001ff007424 */ /* 0x000fe200078e00ff */
[----:B------:R-:W-:Y:S01]  /*6d80*/  LOP3.LUT R6, R16, 0x2, RZ, 0xfc, !PT ;  /* 0x0000000210067812 */ /* 0x000fe200078efcff */
[----:B------:R-:W-:Y:S01]  /*6d90*/  IMAD.MOV.U32 R7, RZ, RZ, RZ ;  /* 0x000000ffff077224 */ /* 0x000fe200078e00ff */
[----:B------:R-:W-:Y:S01]  /*6da0*/  ULDC UR4, c[0x0][0x600] ;  /* 0x0001800000047ab9 */ /* 0x000fe20000000800 */
[----:B------:R-:W-:Y:S01]  /*6db0*/  UMOV UR7, 0x1 ;  /* 0x0000000100077882 */ /* 0x000fe20000000000 */
[----:B------:R-:W-:-:S02]  /*6dc0*/  UIADD3 UR19, UR40, 0x1, URZ ;  /* 0x0000000128137890 */ /* 0x000fc4000fffe03f */
[----:B------:R-:W-:Y:S02]  /*6dd0*/  UIADD3 UR15, UR4, -0x1, URZ ;  /* 0xffffffff040f7890 */ /* 0x000fe4000fffe03f */
[----:B------:R-:W-:Y:S02]  /*6de0*/  USHF.L.U32 UR17, UR7, UR5, URZ ;  /* 0x0000000507117299 */ /* 0x000fe4000800063f */
[----:B------:R-:W-:Y:S01]  /*6df0*/  ULOP3.LUT UR16, URZ, UR6, URZ, 0x33, !UPT ;  /* 0x000000063f107292 */ /* 0x000fe2000f8e333f */
[----:B------:R-:W-:-:S11]  /*6e00*/  ULDC.64 UR20, c[0x0][0x198] ;  /* 0x0000660000147ab9 */ /* 0x000fd60000000a00 */
.L_x_160:
[----:B------:R-:W-:-:S03]  /*6e10*/  UMOV UR4, 0xffffffff ;  /* 0xffffffff00047882 */ /* 0x000fc60000000000 */
[----:B------:R-:W-:Y:S05]  /*6e20*/  BRA.DIV UR4, `(.L_x_149) ;  /* 0x0000001a04207947 */ /* 0x000fea000b800000 */
[----:B------:R-:W-:-:S13]  /*6e30*/  ELECT P6, URZ, PT ;  /* 0x00000000003f782f */ /* 0x000fda00038c0000 */
.L_x_189:
[----:B------:R-:W0:Y:S01]  /*6e40*/  LDC R3, c[0x0][0x28c] ;  /* 0x0000a300ff037b82 */ /* 0x000e220000000800 */
[----:B------:R-:W-:Y:S01]  /*6e50*/  BSSY B1, `(.L_x_150) ;  /* 0x0000037000017945 */ /* 0x000fe20003800000 */
[----:B0-----:R-:W-:-:S13]  /*6e60*/  ISETP.LT.OR P6, PT, R3, 0x1, !P6 ;  /* 0x000000010300780c */ /* 0x001fda00077c1670 */
[----:B------:R-:W-:Y:S05]  /*6e70*/  @P6 BRA `(.L_x_151) ;  /* 0x0000000000d06947 */ /* 0x000fea0003800000 */
[----:B------:R-:W-:Y:S02]  /*6e80*/  IMAD R22, R22, 0x70, RZ ;  /* 0x0000007016167824 */ /* 0x000fe400078e02ff */
[----:B------:R-:W-:Y:S02]  /*6e90*/  IMAD.SHL.U32 R19, R19, 0x40, RZ ;  /* 0x0000004013137824 */ /* 0x000fe400078e00ff */
[----:B------:R-:W-:Y:S02]  /*6ea0*/  IMAD.MOV.U32 R12, RZ, RZ, RZ ;  /* 0x000000ffff0c7224 */ /* 0x000fe400078e00ff */
[----:B------:R-:W-:Y:S02]  /*6eb0*/  IMAD.U32 R13, RZ, RZ, UR19 ;  /* 0x00000013ff0d7e24 */ /* 0x000fe4000f8e00ff */
[----:B------:R-:W-:Y:S02]  /*6ec0*/  IMAD.MOV.U32 R3, RZ, RZ, R0 ;  /* 0x000000ffff037224 */ /* 0x000fe400078e0000 */
[----:B------:R-:W-:-:S07]  /*6ed0*/  IMAD.MOV.U32 R4, RZ, RZ, R7 ;  /* 0x000000ffff047224 */ /* 0x000fce00078e0007 */
.L_x_155:
[----:B------:R-:W0:Y:S01]  /*6ee0*/  S2R R10, SR_CgaCtaId ;  /* 0x00000000000a7919 */ /* 0x000e220000008800 */
[----:B------:R-:W-:Y:S01]  /*6ef0*/  MOV R5, 0x400 ;  /* 0x0000040000057802 */ /* 0x000fe20000000f00 */
[----:B------:R-:W1:Y:S03]  /*6f00*/  @!P2 LDC R9, c[0x0][0x500] ;  /* 0x00014000ff09ab82 */ /* 0x000e660000000800 */
[----:B0-----:R-:W-:Y:S02]  /*6f10*/  LEA R11, R10, R5, 0x18 ;  /* 0x000000050a0b7211 */ /* 0x001fe400078ec0ff */
[----:B------:R-:W-:-:S03]  /*6f20*/  SHF.L.U32 R5, R3, 0x1f, RZ ;  /* 0x0000001f03057819 */ /* 0x000fc600000006ff */
[----:B------:R-:W-:-:S04]  /*6f30*/  IMAD R10, R4, 0x8, R11 ;  /* 0x00000008040a7824 */ /* 0x000fc800078e020b */
[----:B------:R-:W0:Y:S02]  /*6f40*/  SYNCS.PHASECHK.TRANS64.TRYWAIT P1, [R10+URZ+0xa0], R5 ;  /* 0x0000a0050a0075a7 */ /* 0x000e24000802017f */
[----:B01----:R-:W-:Y:S05]  /*6f50*/  @!P1 BRA `(.L_x_152) ;  /* 0x0000001400f49947 */ /* 0x003fea0003800000 */
.L_x_190:
[----:B0-----:R-:W-:Y:S01]  /*6f60*/  PRMT R5, R6, 0x9910, RZ ;  /* 0x0000991006057816 */ /* 0x001fe200000000ff */
[----:B------:R0:W-:Y:S03]  /*6f70*/  @!P2 SYNCS.ARRIVE.TRANS64 RZ, [R10+URZ], R9 ;  /* 0x000000090affa9a7 */ /* 0x0001e6000800003f */
[----:B------:R-:W-:-:S13]  /*6f80*/  ISETP.NE.AND P1, PT, R5, 0x2, PT ;  /* 0x000000020500780c */ /* 0x000fda0003f25270 */
[----:B0-----:R-:W-:Y:S05]  /*6f90*/  @P1 BRA `(.L_x_153) ;  /* 0x0000000000041947 */ /* 0x001fea0003800000 */
[----:B------:R-:W-:Y:S01]  /*6fa0*/  BPT.TRAP 0x1 ;  /* 0x000000040000795c */ /* 0x000fe20000300000 */
.L_x_153:
[----:B------:R-:W-:Y:S05]  /*6fb0*/  @P0 BRA `(.L_x_154) ;  /* 0x0000000000040947 */ /* 0x000fea0003800000 */
[----:B------:R-:W-:Y:S01]  /*6fc0*/  BPT.TRAP 0x1 ;  /* 0x000000040000795c */ /* 0x000fe20000300000 */
.L_x_154:
[--C-:B------:R-:W-:Y:S01]  /*6fd0*/  IMAD R5, R4, 0x1000, R11.reuse ;  /* 0x0000100004057824 */ /* 0x100fe200078e020b */
[----:B------:R-:W-:Y:S01]  /*6fe0*/  R2UR UR9, R10 ;  /* 0x000000000a0972ca */ /* 0x000fe200000e0000 */
[C---:B------:R-:W-:Y:S01]  /*6ff0*/  IMAD R11, R4.reuse, 0x1c00, R11 ;  /* 0x00001c00040b7824 */ /* 0x040fe200078e020b */
[----:B------:R-:W-:Y:S01]  /*7000*/  UIADD3 UR4, UP0, UR20, 0xf0, URZ ;  /* 0x000000f014047890 */ /* 0x000fe2000ff1e03f */
[----:B------:R-:W-:Y:S01]  /*7010*/  VIADD R13, R13, 0xffffffff ;  /* 0xffffffff0d0d7836 */ /* 0x000fe20000000000 */
[----:B------:R-:W-:Y:S01]  /*7020*/  R2UR UR5, R5 ;  /* 0x00000000050572ca */ /* 0x000fe200000e0000 */
[----:B------:R-:W-:Y:S01]  /*7030*/  UIADD3 UR22, UP1, UR20, 0x1f0, URZ ;  /* 0x000001f014167890 */ /* 0x000fe2000ff3e03f */
[----:B------:R-:W-:Y:S01]  /*7040*/  R2UR UR8, R11 ;  /* 0x000000000b0872ca */ /* 0x000fe200000e0000 */
[----:B------:R-:W-:Y:S01]  /*7050*/  VIADD R4, R4, 0x1 ;  /* 0x0000000104047836 */ /* 0x000fe20000000000 */
[----:B------:R-:W-:Y:S01]  /*7060*/  R2UR UR11, R19 ;  /* 0x00000000130b72ca */ /* 0x000fe200000e0000 */
[----:B------:R-:W-:Y:S01]  /*7070*/  UIADD3.X UR23, URZ, UR21, URZ, UP1, !UPT ;  /* 0x000000153f177290 */ /* 0x000fe20008ffe43f */
[----:B------:R-:W-:Y:S01]  /*7080*/  R2UR UR10, R12 ;  /* 0x000000000c0a72ca */ /* 0x000fe200000e0000 */
[----:B------:R-:W-:Y:S01]  /*7090*/  UMOV UR6, 0x0 ;  /* 0x0000000000067882 */ /* 0x000fe20000000000 */
[----:B------:R-:W-:Y:S01]  /*70a0*/  R2UR UR12, R2 ;  /* 0x00000000020c72ca */ /* 0x000fe200000e0000 */
[----:B------:R-:W-:Y:S01]  /*70b0*/  UMOV UR7, 0x10000000 ;  /* 0x1000000000077882 */ /* 0x000fe20000000000 */
[----:B------:R-:W-:Y:S01]  /*70c0*/  R2UR UR18, R22 ;  /* 0x00000000161272ca */ /* 0x000fe200000e0000 */
[----:B------:R-:W-:Y:S01]  /*70d0*/  VIADD R12, R12, 0x20 ;  /* 0x000000200c0c7836 */ /* 0x000fe20000000000 */
[----:B------:R-:W-:Y:S01]  /*70e0*/  ISETP.GT.AND P3, PT, R13, 0x1, PT ;  /* 0x000000010d00780c */ /* 0x000fe20003f64270 */
[----:B------:R-:W-:Y:S01]  /*70f0*/  UIADD3 UR13, UR5, 0x280, URZ ;  /* 0x00000280050d7890 */ /* 0x000fe2000fffe03f */
[----:B------:R-:W-:Y:S01]  /*7100*/  ISETP.NE.AND P1, PT, R4, 0x14, PT ;  /* 0x000000140400780c */ /* 0x000fe20003f25270 */
[----:B------:R-:W-:-:S02]  /*7110*/  UIADD3.X UR5, URZ, UR21, URZ, UP0, !UPT ;  /* 0x000000153f057290 */ /* 0x000fc400087fe43f */
[----:B------:R-:W-:Y:S01]  /*7120*/  UIADD3 UR14, UR8, 0x14280, URZ ;  /* 0x00014280080e7890 */ /* 0x000fe2000fffe03f */
[----:B------:R-:W-:Y:S02]  /*7130*/  SEL R10, RZ, 0x1, P1 ;  /* 0x00000001ff0a7807 */ /* 0x000fe40000800000 */
[----:B------:R-:W-:Y:S01]  /*7140*/  UMOV UR8, UR13 ;  /* 0x0000000d00087c82 */ /* 0x000fe20008000000 */
[----:B------:R-:W-:Y:S02]  /*7150*/  SEL R4, R4, RZ, P1 ;  /* 0x000000ff04047207 */ /* 0x000fe40000800000 */
[----:B------:R-:W-:Y:S01]  /*7160*/  LOP3.LUT R3, R3, R10, RZ, 0x3c, !PT ;  /* 0x0000000a03037212 */ /* 0x000fe200078e3cff */
[----:B------:R0:W-:Y:S02]  /*7170*/  UTMALDG.3D [UR8], [UR4], desc[UR6] ;  /* 0x00000608040075b4 */ /* 0x0001e40008011000 */
[----:B0-----:R-:W-:Y:S01]  /*7180*/  UMOV UR8, UR14 ;  /* 0x0000000e00087c82 */ /* 0x001fe20008000000 */
[----:B------:R-:W-:-:S02]  /*7190*/  UMOV UR11, UR18 ;  /* 0x00000012000b7c82 */ /* 0x000fc40008000000 */
[----:B------:R0:W-:Y:S02]  /*71a0*/  UTMALDG.3D [UR8], [UR22], desc[UR6] ;  /* 0x00000608160075b4 */ /* 0x0001e40008011000 */
[----:B0-----:R-:W-:Y:S05]  /*71b0*/  @P3 BRA `(.L_x_155) ;  /* 0xfffffffc00483947 */ /* 0x001fea000383ffff */
.L_x_151:
[----:B------:R-:W-:Y:S05]  /*71c0*/  BSYNC B1 ;  /* 0x0000000000017941 */ /* 0x000fea0003800000 */
.L_x_150:
[----:B------:R-:W2:Y:S01]  /*71d0*/  LDL.64 R10, [R1] ;  /* 0x00000000010a7983 */ /* 0x000ea20000100a00 */
[----:B------:R-:W-:Y:S01]  /*71e0*/  LOP3.LUT P4, RZ, R8, 0xff, RZ, 0xc0, !PT ;  /* 0x000000ff08ff7812 */ /* 0x000fe2000788c0ff */
[----:B------:R-:W-:Y:S01]  /*71f0*/  VIADD R4, R7, UR40 ;  /* 0x0000002807047c36 */ /* 0x000fe20008000000 */
[----:B------:R-:W-:Y:S01]  /*7200*/  ULDC.64 UR4, c[0x0][0x650] ;  /* 0x0001940000047ab9 */ /* 0x000fe20000000a00 */
[----:B------:R-:W-:Y:S01]  /*7210*/  IMAD.U32 R7, RZ, RZ, UR40 ;  /* 0x00000028ff077e24 */ /* 0x000fe2000f8e00ff */
[----:B------:R-:W-:Y:S01]  /*7220*/  UISETP.GE.U32.AND UP0, UPT, UR40, 0x14, UPT ;  /* 0x000000142800788c */ /* 0x000fe2000bf06070 */
[----:B------:R-:W-:Y:S01]  /*7230*/  BSSY B1, `(.L_x_156) ;  /* 0x000006f000017945 */ /* 0x000fe20003800000 */
[----:B------:R-:W-:Y:S01]  /*7240*/  ISETP.GT.U32.AND P1, PT, R4, 0x13, PT ;  /* 0x000000130400780c */ /* 0x000fe20003f24070 */
[----:B------:R-:W-:Y:S01]  /*7250*/  IMAD.MOV.U32 R19, RZ, RZ, -0x1 ;  /* 0xffffffffff137424 */ /* 0x000fe200078e00ff */
[----:B------:R-:W-:Y:S01]  /*7260*/  PRMT R8, RZ, 0x7610, R8 ;  /* 0x00007610ff087816 */ /* 0x000fe20000000008 */
[----:B------:R-:W-:Y:S01]  /*7270*/  IMAD.MOV.U32 R22, RZ, RZ, -0x1 ;  /* 0xffffffffff167424 */ /* 0x000fe200078e00ff */
[----:B------:R-:W-:-:S02]  /*7280*/  ISETP.LT.U32.AND P1, PT, R7, 0x14, P1 ;  /* 0x000000140700780c */ /* 0x000fc40000f21070 */
[----:B------:R-:W-:Y:S01]  /*7290*/  PLOP3.LUT P3, PT, PT, PT, UP0, 0x80, 0x0 ;  /* 0x000000000000781c */ /* 0x000fe20003f6f008 */
[----:B------:R-:W0:Y:S01]  /*72a0*/  @P4 S2R R3, SR_CgaCtaId ;  /* 0x0000000000034919 */ /* 0x000e220000008800 */
[----:B------:R-:W-:-:S04]  /*72b0*/  @P4 MOV R2, 0x400 ;  /* 0x0000040000024802 */ /* 0x000fc80000000f00 */
[----:B0-----:R-:W-:Y:S01]  /*72c0*/  @P4 LEA R5, R3, R2, 0x18 ;  /* 0x0000000203054211 */ /* 0x001fe200078ec0ff */
[----:B------:R-:W-:-:S03]  /*72d0*/  IMAD.WIDE.U32 R2, R4, -0x33333333, RZ ;  /* 0xcccccccd04027825 */ /* 0x000fc600078e00ff */
[----:B------:R0:W-:Y:S01]  /*72e0*/  @P4 SYNCS.ARRIVE.TRANS64.A1T0 RZ, [R5+URZ+0x178], RZ ;  /* 0x000178ff05ff49a7 */ /* 0x0001e2000810003f */
[----:B------:R-:W-:Y:S01]  /*72f0*/  IMAD.MOV.U32 R2, RZ, RZ, -0x1 ;  /* 0xffffffffff027424 */ /* 0x000fe200078e00ff */
[----:B0-----:R-:W-:Y:S02]  /*7300*/  SHF.R.U32.HI R5, RZ, 0x4, R3 ;  /* 0x00000004ff057819 */ /* 0x001fe40000011603 */
[----:B------:R-:W-:-:S03]  /*7310*/  SEL R3, RZ, 0x1, !P1 ;  /* 0x00000001ff037807 */ /* 0x000fc60004800000 */
[----:B------:R-:W-:Y:S01]  /*7320*/  IMAD R7, R5, -0x14, R4 ;  /* 0xffffffec05077824 */ /* 0x000fe200078e0204 */
[----:B------:R-:W-:Y:S02]  /*7330*/  LOP3.LUT R0, R0, R3, RZ, 0x3c, !PT ;  /* 0x0000000300007212 */ /* 0x000fe400078e3cff */
[----:B------:R-:W-:Y:S02]  /*7340*/  PRMT R3, RZ, 0x7610, R3 ;  /* 0x00007610ff037816 */ /* 0x000fe40000000003 */
[----:B------:R-:W-:Y:S02]  /*7350*/  @P3 LOP3.LUT R0, R0, 0x1, R5, 0x78, !PT ;  /* 0x0000000100003812 */ /* 0x000fe400078e7805 */
[----:B--2---:R-:W-:-:S04]  /*7360*/  IADD3 R18, P4, R18, R10, RZ ;  /* 0x0000000a12127210 */ /* 0x004fc80007f9e0ff */
[----:B------:R-:W-:Y:S01]  /*7370*/  ISETP.GE.U32.AND P1, PT, R18, UR4, PT ;  /* 0x0000000412007c0c */ /* 0x000fe2000bf26070 */
[----:B------:R-:W-:-:S05]  /*7380*/  IMAD.X R17, R17, 0x1, R23, P4 ;  /* 0x0000000111117824 */ /* 0x000fca00020e0617 */
[----:B------:R-:W-:-:S13]  /*7390*/  ISETP.GE.U32.AND.EX P1, PT, R17, UR5, PT, P1 ;  /* 0x0000000511007c0c */ /* 0x000fda000bf26110 */
[----:B------:R-:W-:Y:S05]  /*73a0*/  @P1 BRA `(.L_x_157) ;  /* 0x00000004005c1947 */ /* 0x000fea0003800000 */
[----:B------:R-:W0:Y:S01]  /*73b0*/  S2R R11, SR_CTAID.X ;  /* 0x00000000000b7919 */ /* 0x000e220000002500 */
[----:B------:R-:W-:Y:S01]  /*73c0*/  ULDC.64 UR4, c[0x0][0x628] ;  /* 0x00018a0000047ab9 */ /* 0x000fe20000000a00 */
[----:B------:R-:W1:Y:S01]  /*73d0*/  LDC R12, c[0x0][0x144] ;  /* 0x00005100ff0c7b82 */ /* 0x000e620000000800 */
[----:B------:R-:W-:Y:S01]  /*73e0*/  ISETP.NE.U32.AND P1, PT, RZ, UR4, PT ;  /* 0x00000004ff007c0c */ /* 0x000fe2000bf25070 */
[----:B------:R-:W2:Y:S01]  /*73f0*/  S2R R9, SR_CTAID.Y ;  /* 0x0000000000097919 */ /* 0x000ea20000002600 */
[----:B------:R-:W-:Y:S01]  /*7400*/  ULDC UR6, c[0x0][0x150] ;  /* 0x0000540000067ab9 */ /* 0x000fe20000000800 */
[----:B------:R-:W-:Y:S01]  /*7410*/  ULDC UR7, c[0x0][0x630] ;  /* 0x00018c0000077ab9 */ /* 0x000fe20000000800 */
[----:B------:R-:W-:Y:S01]  /*7420*/  ISETP.NE.AND.EX P1, PT, RZ, UR5, PT, P1 ;  /* 0x00000005ff007c0c */ /* 0x000fe2000bf25310 */
[----:B------:R-:W-:Y:S01]  /*7430*/  IMAD.MOV.U32 R2, RZ, RZ, R18 ;  /* 0x000000ffff027224 */ /* 0x000fe200078e0012 */
[----:B0-----:R-:W-:-:S05]  /*7440*/  I2FP.F32.U32 R3, R11 ;  /* 0x0000000b00037245 */ /* 0x001fca0000201000 */
[----:B------:R-:W-:Y:S01]  /*7450*/  FMUL R14, R3, UR6 ;  /* 0x00000006030e7c20 */ /* 0x000fe20008400000 */
[----:B------:R-:W-:-:S05]  /*7460*/  IMAD.MOV.U32 R3, RZ, RZ, R17 ;  /* 0x000000ffff037224 */ /* 0x000fca00078e0011 */
[----:B--2---:R-:W-:Y:S05]  /*7470*/  @!P1 BRA `(.L_x_158) ;  /* 0x0000000000289947 */ /* 0x004fea0003800000 */
[----:B------:R-:W-:Y:S02]  /*7480*/  ULDC UR6, c[0x0][0x634] ;  /* 0x00018d0000067ab9 */ /* 0x000fe40000000800 */
[----:B------:R-:W-:-:S05]  /*7490*/  IADD3 R3, P1, R18, UR6, RZ ;  /* 0x0000000612037c10 */ /* 0x000fca000ff3e0ff */
[----:B------:R-:W-:-:S04]  /*74a0*/  IMAD.X R13, RZ, RZ, R17, P1 ;  /* 0x000000ffff0d7224 */ /* 0x000fc800008e0611 */
[----:B------:R-:W-:-:S04]  /*74b0*/  IMAD.WIDE.U32 R4, R13, UR4, RZ ;  /* 0x000000040d047c25 */ /* 0x000fc8000f8e00ff */
[----:B------:R-:W-:-:S04]  /*74c0*/  IMAD.WIDE.U32 R4, P1, R3, UR5, R4 ;  /* 0x0000000503047c25 */ /* 0x000fc8000f820004 */
[----:B------:R-:W-:-:S04]  /*74d0*/  IMAD.WIDE.U32 R2, R3, UR4, RZ ;  /* 0x0000000403027c25 */ /* 0x000fc8000f8e00ff */
[----:B------:R-:W-:Y:S01]  /*74e0*/  IMAD.MOV.U32 R2, RZ, RZ, R5 ;  /* 0x000000ffff027224 */ /* 0x000fe200078e0005 */
[----:B------:R-:W-:Y:S01]  /*74f0*/  IADD3 RZ, P3, R3, R4, RZ ;  /* 0x0000000403ff7210 */ /* 0x000fe20007f7e0ff */
[----:B------:R-:W-:-:S04]  /*7500*/  IMAD.X R3, RZ, RZ, RZ, P1 ;  /* 0x000000ffff037224 */ /* 0x000fc800008e06ff */
[----:B------:R-:W-:-:S08]  /*7510*/  IMAD.WIDE.U32.X R2, R13, UR5, R2, P3 ;  /* 0x000000050d027c25 */ /* 0x000fd000098e0402 */
.L_x_158:
[--C-:B------:R-:W-:Y:S01]  /*7520*/  SHF.R.U64 R10, R2, UR7, R3.reuse ;  /* 0x00000007020a7c19 */ /* 0x100fe20008001203 */
[----:B------:R-:W0:Y:S01]  /*7530*/  F2I.U32.TRUNC.NTZ R14, R14 ;  /* 0x0000000e000e7305 */ /* 0x000e22000020f000 */
[----:B------:R-:W-:Y:S01]  /*7540*/  SHF.R.U32.HI R2, RZ, UR7, R3 ;  /* 0x00000007ff027c19 */ /* 0x000fe20008011603 */
[----:B------:R-:W-:Y:S01]  /*7550*/  ULDC.64 UR4, c[0x0][0x620] ;  /* 0x0001880000047ab9 */ /* 0x000fe20000000a00 */
[----:B------:R-:W-:Y:S01]  /*7560*/  IADD3 R5, P1, RZ, -R10, RZ ;  /* 0x8000000aff057210 */ /* 0x000fe20007f3e0ff */
[----:B------:R-:W-:Y:S01]  /*7570*/  IMAD.MOV.U32 R3, RZ, RZ, R17 ;  /* 0x000000ffff037224 */ /* 0x000fe200078e0011 */
[----:B------:R-:W-:-:S03]  /*7580*/  ULDC.64 UR6, c[0x0][0x640] ;  /* 0x0001900000067ab9 */ /* 0x000fc60000000a00 */
[----:B------:R-:W-:Y:S01]  /*7590*/  IMAD.X R2, RZ, RZ, ~R2, P1 ;  /* 0x000000ffff027224 */ /* 0x000fe200008e0e02 */
[----:B------:R-:W-:-:S03]  /*75a0*/  ISETP.NE.U32.AND P1, PT, RZ, UR6, PT ;  /* 0x00000006ff007c0c */ /* 0x000fc6000bf25070 */
[----:B------:R-:W-:Y:S01]  /*75b0*/  IMAD R4, R2, UR4, RZ ;  /* 0x0000000402047c24 */ /* 0x000fe2000f8e02ff */
[----:B------:R-:W-:Y:S01]  /*75c0*/  ISETP.NE.AND.EX P1, PT, RZ, UR7, PT, P1 ;  /* 0x00000007ff007c0c */ /* 0x000fe2000bf25310 */
[----:B------:R-:W-:-:S04]  /*75d0*/  IMAD.MOV.U32 R2, RZ, RZ, R18 ;  /* 0x000000ffff027224 */ /* 0x000fc800078e0012 */
[----:B------:R-:W-:Y:S01]  /*75e0*/  IMAD.WIDE.U32 R2, R5, UR4, R2 ;  /* 0x0000000405027c25 */ /* 0x000fe2000f8e0002 */
[----:B------:R-:W-:-:S03]  /*75f0*/  ULDC UR4, c[0x0][0x618] ;  /* 0x0001860000047ab9 */ /* 0x000fc60000000800 */
[----:B------:R-:W-:Y:S01]  /*7600*/  IMAD R5, R5, UR5, R4 ;  /* 0x0000000505057c24 */ /* 0x000fe2000f8e0204 */
[----:B------:R-:W-:Y:S01]  /*7610*/  ULDC UR5, c[0x0][0x154] ;  /* 0x0000550000057ab9 */ /* 0x000fe20000000800 */
[----:B0-----:R-:W-:Y:S02]  /*7620*/  IMAD.MOV R4, RZ, RZ, -R14 ;  /* 0x000000ffff047224 */ /* 0x001fe400078e0a0e */
[----:B------:R-:W0:Y:S01]  /*7630*/  LDC R14, c[0x0][0x148] ;  /* 0x00005200ff0e7b82 */ /* 0x000e220000000800 */
[----:B------:R-:W-:Y:S02]  /*7640*/  IMAD.IADD R3, R3, 0x1, R5 ;  /* 0x0000000103037824 */ /* 0x000fe400078e0205 */
[----:B-1----:R-:W-:Y:S01]  /*7650*/  IMAD R11, R12, R4, R11 ;  /* 0x000000040c0b7224 */ /* 0x002fe200078e020b */
[----:B------:R-:W-:Y:S02]  /*7660*/  I2FP.F32.U32 R4, R9 ;  /* 0x0000000900047245 */ /* 0x000fe40000201000 */
[----:B------:R-:W-:-:S02]  /*7670*/  SHF.R.U64 R12, R2, UR4, R3 ;  /* 0x00000004020c7c19 */ /* 0x000fc40008001203 */
[----:B------:R-:W-:Y:S01]  /*7680*/  SHF.R.U32.HI R3, RZ, UR4, R3 ;  /* 0x00000004ff037c19 */ /* 0x000fe20008011603 */
[----:B------:R-:W-:Y:S01]  /*7690*/  FMUL R4, R4, UR5 ;  /* 0x0000000504047c20 */ /* 0x000fe20008400000 */
[----:B------:R-:W-:Y:S02]  /*76a0*/  ULDC UR4, c[0x0][0x608] ;  /* 0x0001820000047ab9 */ /* 0x000fe40000000800 */
[--C-:B------:R-:W-:Y:S01]  /*76b0*/  SHF.R.U64 R15, R12, UR4, R3.reuse ;  /* 0x000000040c0f7c19 */ /* 0x100fe20008001203 */
[----:B------:R1:W2:Y:S01]  /*76c0*/  F2I.U32.TRUNC.NTZ R20, R4 ;  /* 0x0000000400147305 */ /* 0x0002a2000020f000 */
[----:B------:R-:W-:Y:S01]  /*76d0*/  SHF.R.U32.HI R2, RZ, UR4, R3 ;  /* 0x00000004ff027c19 */ /* 0x000fe20008011603 */
[----:B------:R-:W-:-:S03]  /*76e0*/  ULDC UR4, c[0x0][0x658] ;  /* 0x0001960000047ab9 */ /* 0x000fc60000000800 */
[--C-:B------:R-:W-:Y:S02]  /*76f0*/  SHF.R.U64 R13, R15, UR4, R2.reuse ;  /* 0x000000040f0d7c19 */ /* 0x100fe40008001202 */
[----:B------:R-:W-:-:S03]  /*7700*/  SHF.R.U32.HI R19, RZ, UR4, R2 ;  /* 0x00000004ff137c19 */ /* 0x000fc60008011602 */
[----:B------:R-:W-:Y:S02]  /*7710*/  IMAD.MOV.U32 R2, RZ, RZ, R13 ;  /* 0x000000ffff027224 */ /* 0x000fe400078e000d */
[----:B------:R-:W-:Y:S01]  /*7720*/  IMAD.MOV.U32 R3, RZ, RZ, R19 ;  /* 0x000000ffff037224 */ /* 0x000fe200078e0013 */
[----:B-1----:R-:W-:Y:S06]  /*7730*/  @!P1 BRA `(.L_x_159) ;  /* 0x0000000000289947 */ /* 0x002fec0003800000 */
        /* <DEDUP_REMOVED lines=10> */
.L_x_159:
[----:B------:R-:W1:Y:S01]  /*77e0*/  LDC R4, c[0x0][0x65c] ;  /* 0x00019700ff047b82 */ /* 0x000e620000000800 */
[----:B------:R-:W-:Y:S01]  /*77f0*/  ULDC UR4, c[0x0][0x648] ;  /* 0x0001920000047ab9 */ /* 0x000fe20000000800 */
[----:B------:R-:W-:Y:S01]  /*7800*/  LOP3.LUT R15, R15, UR16, RZ, 0xc0, !PT ;  /* 0x000000100f0f7c12 */ /* 0x000fe2000f8ec0ff */
[----:B--2---:R-:W-:Y:S01]  /*7810*/  IMAD.MOV R20, RZ, RZ, -R20 ;  /* 0x000000ffff147224 */ /* 0x004fe200078e0a14 */
[----:B------:R-:W-:Y:S01]  /*7820*/  SHF.R.U64 R2, R2, UR4, R3 ;  /* 0x0000000402027c19 */ /* 0x000fe20008001203 */
[----:B------:R-:W-:Y:S01]  /*7830*/  ULDC UR4, c[0x0][0x638] ;  /* 0x00018e0000047ab9 */ /* 0x000fe20000000800 */
[----:B------:R-:W-:Y:S01]  /*7840*/  LOP3.LUT R12, R12, UR15, RZ, 0xc0, !PT ;  /* 0x0000000f0c0c7c12 */ /* 0x000fe2000f8ec0ff */
[----:B------:R-:W-:Y:S01]  /*7850*/  ULDC UR5, c[0x0][0x610] ;  /* 0x0001840000057ab9 */ /* 0x000fe20000000800 */
[----:B------:R-:W-:Y:S01]  /*7860*/  IMAD.MOV.U32 R3, RZ, RZ, 0x1 ;  /* 0x00000001ff037424 */ /* 0x000fe200078e00ff */
[----:B-1----:R-:W-:Y:S01]  /*7870*/  ISETP.NE.AND P1, PT, R4, 0x1, PT ;  /* 0x000000010400780c */ /* 0x002fe20003f25270 */
[----:B------:R-:W-:-:S02]  /*7880*/  IMAD.MOV R4, RZ, RZ, -R2 ;  /* 0x000000ffff047224 */ /* 0x000fc400078e0a02 */
[----:B------:R-:W-:Y:S02]  /*7890*/  IMAD R2, R2, UR17, R15 ;  /* 0x0000001102027c24 */ /* 0x000fe4000f8e020f */
[----:B------:R-:W-:Y:S01]  /*78a0*/  IMAD R13, R4, UR4, R13 ;  /* 0x00000004040d7c24 */ /* 0x000fe2000f8e020d */
[----:B------:R-:W-:-:S07]  /*78b0*/  ULDC UR4, c[0x0][0x600] ;  /* 0x0001800000047ab9 */ /* 0x000fce0000000800 */
[----:B0-----:R-:W-:-:S04]  /*78c0*/  @P1 IMAD R11, R14, R20, R9 ;  /* 0x000000140e0b1224 */ /* 0x001fc800078e0209 */
[----:B------:R-:W-:Y:S02]  /*78d0*/  IMAD R11, R2, UR5, R11 ;  /* 0x00000005020b7c24 */ /* 0x000fe4000f8e020b */
[----:B------:R-:W-:-:S05]  /*78e0*/  IMAD R2, R13, UR4, R12 ;  /* 0x000000040d027c24 */ /* 0x000fca000f8e020c */
[----:B------:R-:W-:Y:S02]  /*78f0*/  SEL R22, R2, R11, !P1 ;  /* 0x0000000b02167207 */ /* 0x000fe40004800000 */
[----:B------:R-:W-:Y:S01]  /*7900*/  SEL R19, R11, R2, !P1 ;  /* 0x000000020b137207 */ /* 0x000fe20004800000 */
[----:B------:R-:W-:-:S07]  /*7910*/  IMAD.MOV.U32 R2, RZ, RZ, R10 ;  /* 0x000000ffff027224 */ /* 0x000fce00078e000a */
.L_x_157:
[----:B------:R-:W-:Y:S05]  /*7920*/  BSYNC B1 ;  /* 0x0000000000017941 */ /* 0x000fea0003800000 */
.L_x_156:
[----:B------:R-:W-:-:S13]  /*7930*/  LOP3.LUT P1, RZ, R3, 0xff, RZ, 0xc0, !PT ;  /* 0x000000ff03ff7812 */ /* 0x000fda000782c0ff */
[----:B------:R-:W-:Y:S05]  /*7940*/  @P1 BRA `(.L_x_160) ;  /* 0xfffffff400301947 */ /* 0x000fea000383ffff */
[----:B------:R-:W-:Y:S05]  /*7950*/  BSYNC B0 ;  /* 0x0000000000007941 */ /* 0x000fea0003800000 */
.L_x_148:
[----:B------:R-:W-:-:S03]  /*7960*/  UMOV UR4, 0xffffffff ;  /* 0xffffffff00047882 */ /* 0x000fc60000000000 */
[----:B------:R-:W-:Y:S05]  /*7970*/  BRA.DIV UR4, `(.L_x_161) ;  /* 0x0000000e04807947 */ /* 0x000fea000b800000 */
[----:B------:R-:W-:-:S13]  /*7980*/  ELECT P6, URZ, PT ;  /* 0x00000000003f782f */ /* 0x000fda00038c0000 */
.L_x_193:
[----:B------:R-:W-:Y:S04]  /*7990*/  BSSY B0, `(.L_x_162) ;  /* 0x00000bb000007945 */ /* 0x000fe80003800000 */
[----:B------:R-:W-:Y:S05]  /*79a0*/  @!P6 BRA `(.L_x_163) ;  /* 0x0000000800e4e947 */ /* 0x000fea0003800000 */
[----:B------:R-:W-:-:S04]  /*79b0*/  LOP3.LUT R16, R16, 0x2, RZ, 0xfc, !PT ;  /* 0x0000000210107812 */ /* 0x000fc800078efcff */
[----:B------:R-:W-:-:S13]  /*79c0*/  ISETP.NE.AND P0, PT, R16, 0x3, PT ;  /* 0x000000031000780c */ /* 0x000fda0003f05270 */
[----:B------:R-:W-:Y:S05]  /*79d0*/  @!P0 BRA `(.L_x_164) ;  /* 0x0000000000048947 */ /* 0x000fea0003800000 */
[----:B------:R-:W-:Y:S01]  /*79e0*/  BPT.TRAP 0x1 ;  /* 0x000000040000795c */ /* 0x000fe20000300000 */
.L_x_164:
[----:B------:R-:W0:Y:S01]  /*79f0*/  S2R R3, SR_CgaCtaId ;  /* 0x0000000000037919 */ /* 0x000e220000008800 */
[----:B------:R-:W-:Y:S02]  /*7a00*/  MOV R2, 0x400 ;  /* 0x0000040000027802 */ /* 0x000fe40000000f00 */
[----:B------:R-:W-:Y:S02]  /*7a10*/  SHF.L.U32 R4, R0, 0x1f, RZ ;  /* 0x0000001f00047819 */ /* 0x000fe400000006ff */
[----:B0-----:R-:W-:-:S05]  /*7a20*/  LEA R2, R3, R2, 0x18 ;  /* 0x0000000203027211 */ /* 0x001fca00078ec0ff */
[----:B------:R-:W-:-:S04]  /*7a30*/  VIADD R2, R2, 0xa0 ;  /* 0x000000a002027836 */ /* 0x000fc80000000000 */
[C---:B------:R-:W-:Y:S02]  /*7a40*/  IMAD R9, R7.reuse, 0x8, R2 ;  /* 0x0000000807097824 */ /* 0x040fe400078e0202 */
[----:B------:R-:W-:Y:S02]  /*7a50*/  VIADD R7, R7, 0x1 ;  /* 0x0000000107077836 */ /* 0x000fe40000000000 */
[----:B------:R-:W0:Y:S03]  /*7a60*/  SYNCS.PHASECHK.TRANS64.TRYWAIT P0, [R9+URZ], R4 ;  /* 0x00000004090075a7 */ /* 0x000e26000800017f */
[----:B------:R-:W-:-:S04]  /*7a70*/  ISETP.NE.AND P1, PT, R7, 0x14, PT ;  /* 0x000000140700780c */ /* 0x000fc80003f25270 */
[----:B------:R-:W-:Y:S02]  /*7a80*/  SEL R3, RZ, 0x1, P1 ;  /* 0x00000001ff037807 */ /* 0x000fe40000800000 */
[----:B------:R-:W-:Y:S02]  /*7a90*/  SEL R7, R7, RZ, P1 ;  /* 0x000000ff07077207 */ /* 0x000fe40000800000 */
[----:B------:R-:W-:-:S03]  /*7aa0*/  LOP3.LUT R6, R0, R3, RZ, 0x3c, !PT ;  /* 0x0000000300067212 */ /* 0x000fc600078e3cff */
[----:B------:R-:W-:Y:S01]  /*7ab0*/  IMAD R8, R7, 0x8, R2 ;  /* 0x0000000807087824 */ /* 0x000fe200078e0202 */
[----:B------:R-:W-:Y:S01]  /*7ac0*/  SHF.L.U32 R5, R6, 0x1f, RZ ;  /* 0x0000001f06057819 */ /* 0x000fe200000006ff */
[----:B0-----:R-:W-:Y:S06]  /*7ad0*/  @!P0 BRA `(.L_x_165) ;  /* 0x0000000c00488947 */ /* 0x001fec0003800000 */
.L_x_194:
[----:B------:R-:W1:Y:S01]  /*7ae0*/  SYNCS.PHASECHK.TRANS64.TRYWAIT P0, [R8+URZ], R5 ;  /* 0x00000005080075a7 */ /* 0x000e62000800017f */
[----:B------:R-:W-:-:S05]  /*7af0*/  VIADD R0, R7, 0x1 ;  /* 0x0000000107007836 */ /* 0x000fca0000000000 */
[----:B------:R-:W-:-:S04]  /*7b00*/  ISETP.NE.AND P1, PT, R0, 0x14, PT ;  /* 0x000000140000780c */ /* 0x000fc80003f25270 */
[----:B------:R-:W-:Y:S02]  /*7b10*/  SEL R3, RZ, 0x1, P1 ;  /* 0x00000001ff037807 */ /* 0x000fe40000800000 */
[----:B------:R-:W-:Y:S02]  /*7b20*/  SEL R7, R0, RZ, P1 ;  /* 0x000000ff00077207 */ /* 0x000fe40000800000 */
[----:B------:R-:W-:-:S03]  /*7b30*/  LOP3.LUT R6, R6, R3, RZ, 0x3c, !PT ;  /* 0x0000000306067212 */ /* 0x000fc600078e3cff */
[----:B0-----:R-:W-:Y:S01]  /*7b40*/  IMAD R9, R7, 0x8, R2 ;  /* 0x0000000807097824 */ /* 0x001fe200078e0202 */
[----:B------:R-:W-:Y:S01]  /*7b50*/  SHF.L.U32 R4, R6, 0x1f, RZ ;  /* 0x0000001f06047819 */ /* 0x000fe200000006ff */
[----:B-1----:R-:W-:Y:S06]  /*7b60*/  @!P0 BRA `(.L_x_166) ;  /* 0x0000000c00388947 */ /* 0x002fec0003800000 */
.L_x_195:
        /* <DEDUP_REMOVED lines=9> */
.L_x_196:
        /* <DEDUP_REMOVED lines=9> */
.L_x_197:
        /* <DEDUP_REMOVED lines=9> */
.L_x_198:
        /* <DEDUP_REMOVED lines=9> */
.L_x_199:
        /* <DEDUP_REMOVED lines=9> */
.L_x_200:
        /* <DEDUP_REMOVED lines=9> */
.L_x_201:
        /* <DEDUP_REMOVED lines=9> */
.L_x_202:
        /* <DEDUP_REMOVED lines=9> */
.L_x_203:
        /* <DEDUP_REMOVED lines=9> */
.L_x_204:
        /* <DEDUP_REMOVED lines=9> */
.L_x_205:
        /* <DEDUP_REMOVED lines=9> */
.L_x_206:
        /* <DEDUP_REMOVED lines=9> */
.L_x_207:
        /* <DEDUP_REMOVED lines=9> */
.L_x_208:
        /* <DEDUP_REMOVED lines=9> */
.L_x_209:
        /* <DEDUP_REMOVED lines=9> */
.L_x_210:
[----:B------:R-:W1:Y:S01]  /*83e0*/  SYNCS.PHASECHK.TRANS64.TRYWAIT P0, [R8+URZ], R5 ;  /* 0x00000005080075a7 */ /* 0x000e62000800017f */
[----:B------:R-:W-:-:S05]  /*83f0*/  VIADD R0, R7, 0x1 ;  /* 0x0000000107007836 */ /* 0x000fca0000000000 */
[----:B------:R-:W-:-:S04]  /*8400*/  ISETP.NE.AND P1, PT, R0, 0x14, PT ;  /* 0x000000140000780c */ /* 0x000fc80003f25270 */
[----:B------:R-:W-:Y:S02]  /*8410*/  SEL R3, RZ, 0x1, P1 ;  /* 0x00000001ff037807 */ /* 0x000fe40000800000 */
[----:B------:R-:W-:Y:S02]  /*8420*/  SEL R7, R0, RZ, P1 ;  /* 0x000000ff00077207 */ /* 0x000fe40000800000 */
[----:B0-----:R-:W-:-:S03]  /*8430*/  LOP3.LUT R9, R6, R3, RZ, 0x3c, !PT ;  /* 0x0000000306097212 */ /* 0x001fc600078e3cff */
[----:B------:R-:W-:Y:S01]  /*8440*/  IMAD R11, R7, 0x8, R2 ;  /* 0x00000008070b7824 */ /* 0x000fe200078e0202 */
[----:B------:R-:W-:Y:S01]  /*8450*/  SHF.L.U32 R6, R9, 0x1f, RZ ;  /* 0x0000001f09067819 */ /* 0x000fe200000006ff */
[----:B-1----:R-:W-:Y:S06]  /*8460*/  @!P0 BRA `(.L_x_182) ;  /* 0x0000000800388947 */ /* 0x002fec0003800000 */
.L_x_211:
[----:B------:R-:W1:Y:S01]  /*8470*/  SYNCS.PHASECHK.TRANS64.TRYWAIT P0, [R11+URZ], R6 ;  /* 0x000000060b0075a7 */ /* 0x000e62000800017f */
[----:B------:R-:W-:-:S05]  /*8480*/  VIADD R0, R7, 0x1 ;  /* 0x0000000107007836 */ /* 0x000fca0000000000 */
[----:B------:R-:W-:-:S04]  /*8490*/  ISETP.NE.AND P1, PT, R0, 0x14, PT ;  /* 0x000000140000780c */ /* 0x000fc80003f25270 */
[----:B------:R-:W-:Y:S02]  /*84a0*/  SEL R4, RZ, 0x1, P1 ;  /* 0x00000001ff047807 */ /* 0x000fe40000800000 */
[----:B------:R-:W-:Y:S02]  /*84b0*/  SEL R3, R0, RZ, P1 ;  /* 0x000000ff00037207 */ /* 0x000fe40000800000 */
[----:B------:R-:W-:Y:S01]  /*84c0*/  LOP3.LUT R0, R9, R4, RZ, 0x3c, !PT ;  /* 0x0000000409007212 */ /* 0x000fe200078e3cff */
[----:B-1----:R-:W-:Y:S06]  /*84d0*/  @!P0 BRA `(.L_x_183) ;  /* 0x0000000800308947 */ /* 0x002fec0003800000 */
.L_x_212:
[----:B------:R-:W-:Y:S01]  /*84e0*/  IMAD R3, R3, 0x8, R2 ;  /* 0x0000000803037824 */ /* 0x000fe200078e0202 */
[----:B------:R-:W-:-:S07]  /*84f0*/  SHF.L.U32 R0, R0, 0x1f, RZ ;  /* 0x0000001f00007819 */ /* 0x000fce00000006ff */
.L_x_184:
[----:B--2---:R2:W3:Y:S02]  /*8500*/  SYNCS.PHASECHK.TRANS64.TRYWAIT P0, [R3+URZ], R0 ;  /* 0x00000000030075a7 */ /* 0x0044e4000800017f */
[----:B---3--:R-:W-:Y:S05]  /*8510*/  @!P0 NANOSLEEP.SYNCS 0x989680 ;  /* 0x009896800000895d */ /* 0x008fea0003900000 */
[----:B------:R-:W3:Y:S02]  /*8520*/  @!P0 SYNCS.PHASECHK.TRANS64 P0, [R3+URZ], R0 ;  /* 0x00000000030085a7 */ /* 0x000ee4000800007f */
[----:B---3--:R-:W-:Y:S05]  /*8530*/  @!P0 BRA `(.L_x_184) ;  /* 0xfffffffc00f08947 */ /* 0x008fea000383ffff */
.L_x_163:
[----:B------:R-:W-:Y:S05]  /*8540*/  BSYNC B0 ;  /* 0x0000000000007941 */ /* 0x000fea0003800000 */
.L_x_162:
[----:B------:R-:W-:Y:S05]  /*8550*/  EXIT ;  /* 0x000000000000794d */ /* 0x000fea0003800000 */
.L_x_16:
[----:B-1----:R1:W2:Y:S02]  /*8560*/  SYNCS.PHASECHK.TRANS64.TRYWAIT P0, [R87+URZ], R0 ;  /* 0x00000000570075a7 */ /* 0x0022a4000800017f */
[----:B--2---:R-:W-:Y:S05]  /*8570*/  @!P0 NANOSLEEP.SYNCS 0x989680 ;  /* 0x009896800000895d */ /* 0x004fea0003900000 */
[----:B------:R-:W2:Y:S02]  /*8580*/  @!P0 SYNCS.PHASECHK.TRANS64 P0, [R87+URZ], R0 ;  /* 0x00000000570085a7 */ /* 0x000ea4000800007f */
[----:B--2---:R-:W-:Y:S05]  /*8590*/  @!P0 BRA `(.L_x_16) ;  /* 0xfffffffc00f08947 */ /* 0x004fea000383ffff */
[----:B------:R-:W-:Y:S05]  /*85a0*/  BRA `(.L_x_185) ;  /* 0xffffff9000607947 */ /* 0x000fea000383ffff */
.L_x_21:
[----:B--2---:R2:W3:Y:S02]  /*85b0*/  SYNCS.PHASECHK.TRANS64.TRYWAIT P1, [R3+URZ], R0 ;  /* 0x00000000030075a7 */ /* 0x0044e4000802017f */
[----:B---3--:R-:W-:Y:S05]  /*85c0*/  @!P1 NANOSLEEP.SYNCS 0x989680 ;  /* 0x009896800000995d */ /* 0x008fea0003900000 */
[----:B------:R-:W3:Y:S02]  /*85d0*/  @!P1 SYNCS.PHASECHK.TRANS64 P1, [R3+URZ], R0 ;  /* 0x00000000030095a7 */ /* 0x000ee4000802007f */
[----:B---3--:R-:W-:Y:S05]  /*85e0*/  @!P1 BRA `(.L_x_21) ;  /* 0xfffffffc00f09947 */ /* 0x008fea000383ffff */
[----:B------:R-:W-:Y:S05]  /*85f0*/  BRA `(.L_x_20) ;  /* 0xffffff9000c47947 */ /* 0x000fea000383ffff */
.L_x_26:
[----:B--2---:R-:W-:-:S04]  /*8600*/  IMAD.U32 R4, RZ, RZ, UR6 ;  /* 0x00000006ff047e24 */ /* 0x004fc8000f8e00ff */
[----:B------:R2:W3:Y:S03]  /*8610*/  SYNCS.PHASECHK.TRANS64.TRYWAIT P1, [R4+URZ], R3 ;  /* 0x00000003040075a7 */ /* 0x0004e6000802017f */
[----:B---3--:R-:W-:Y:S05]  /*8620*/  @!P1 NANOSLEEP.SYNCS 0x989680 ;  /* 0x009896800000995d */ /* 0x008fea0003900000 */
[----:B------:R-:W3:Y:S02]  /*8630*/  @!P1 SYNCS.PHASECHK.TRANS64 P1, [R4+URZ], R3 ;  /* 0x00000003040095a7 */ /* 0x000ee4000802007f */
[----:B---3--:R-:W-:Y:S05]  /*8640*/  @!P1 BRA `(.L_x_26) ;  /* 0xfffffffc00ec9947 */ /* 0x008fea000383ffff */
[----:B------:R-:W-:Y:S05]  /*8650*/  BRA `(.L_x_25) ;  /* 0xffffff9800647947 */ /* 0x000fea000383ffff */
.L_x_32:
[----:B---3--:R3:W4:Y:S02]  /*8660*/  SYNCS.PHASECHK.TRANS64.TRYWAIT P0, [R87+URZ+0x10], R0 ;  /* 0x00001000570075a7 */ /* 0x008724000800017f */
[----:B----4-:R-:W-:Y:S05]  /*8670*/  @!P0 NANOSLEEP.SYNCS 0x989680 ;  /* 0x009896800000895d */ /* 0x010fea0003900000 */
[----:B------:R-:W4:Y:S02]  /*8680*/  @!P0 SYNCS.PHASECHK.TRANS64 P0, [R87+URZ+0x10], R0 ;  /* 0x00001000570085a7 */ /* 0x000f24000800007f */
[----:B----4-:R-:W-:Y:S05]  /*8690*/  @!P0 BRA `(.L_x_32) ;  /* 0xfffffffc00f08947 */ /* 0x010fea000383ffff */
[----:B------:R-:W-:Y:S05]  /*86a0*/  BRA `(.L_x_186) ;  /* 0xffffffa000847947 */ /* 0x000fea000383ffff */
.L_x_149:
[----:B------:R-:W-:Y:S01]  /*86b0*/  BSSY B1, `(.L_x_187) ;  /* 0x0000006000017945 */ /* 0x000fe20003800000 */
[----:B------:R-:W-:-:S07]  /*86c0*/  IMAD.MOV.U32 R15, RZ, RZ, -0x1 ;  /* 0xffffffffff0f7424 */ /* 0x000fce00078e00ff */
[----:B-----5:R-:W-:Y:S05]  /*86d0*/  WARPSYNC.COLLECTIVE R15, `(.L_x_188) ;  /* 0x000000000f0c7348 */ /* 0x020fea0003c00000 */
[----:B------:R-:W-:Y:S02]  /*86e0*/  ELECT P6, UR62, PT ;  /* 0x00000000003e782f */ /* 0x000fe400038c0000 */
[----:B------:R-:W-:Y:S01]  /*86f0*/  MOV R14, UR62 ;  /* 0x0000003e000e7c02 */ /* 0x000fe20008000f00 */
[----:B-----5:R-:W-:Y:S10]  /*8700*/  ENDCOLLECTIVE ;  /* 0x000000000000791b */ /* 0x020ff40003800000 */
.L_x_188:
[----:B------:R-:W-:Y:S05]  /*8710*/  BSYNC B1 ;  /* 0x0000000000017941 */ /* 0x000fea0003800000 */
.L_x_187:
[----:B------:R-:W-:Y:S05]  /*8720*/  BRA `(.L_x_189) ;  /* 0xffffffe400c47947 */ /* 0x000fea000383ffff */
.L_x_152:
[----:B0-----:R0:W1:Y:S02]  /*8730*/  SYNCS.PHASECHK.TRANS64.TRYWAIT P1, [R10+URZ+0xa0], R5 ;  /* 0x0000a0050a0075a7 */ /* 0x001064000802017f */
[----:B-1----:R-:W-:Y:S05]  /*8740*/  @!P1 NANOSLEEP.SYNCS 0x989680 ;  /* 0x009896800000995d */ /* 0x002fea0003900000 */
[----:B------:R-:W1:Y:S02]  /*8750*/  @!P1 SYNCS.PHASECHK.TRANS64 P1, [R10+URZ+0xa0], R5 ;  /* 0x0000a0050a0095a7 */ /* 0x000e64000802007f */
[----:B-1----:R-:W-:Y:S05]  /*8760*/  @!P1 BRA `(.L_x_152) ;  /* 0xfffffffc00f09947 */ /* 0x002fea000383ffff */
[----:B------:R-:W-:Y:S05]  /*8770*/  BRA `(.L_x_190) ;  /* 0xffffffe400f87947 */ /* 0x000fea000383ffff */
.L_x_161:
[----:B------:R-:W-:Y:S01]  /*8780*/  BSSY B0, `(.L_x_191) ;  /* 0x0000006000007945 */ /* 0x000fe20003800000 */
[----:B------:R-:W-:-:S07]  /*8790*/  IMAD.MOV.U32 R15, RZ, RZ, -0x1 ;  /* 0xffffffffff0f7424 */ /* 0x000fce00078e00ff */
[----:B-----5:R-:W-:Y:S05]  /*87a0*/  WARPSYNC.COLLECTIVE R15, `(.L_x_192) ;  /* 0x000000000f0c7348 */ /* 0x020fea0003c00000 */
[----:B------:R-:W-:Y:S02]  /*87b0*/  ELECT P6, UR62, PT ;  /* 0x00000000003e782f */ /* 0x000fe400038c0000 */
[----:B------:R-:W-:Y:S01]  /*87c0*/  MOV R14, UR62 ;  /* 0x0000003e000e7c02 */ /* 0x000fe20008000f00 */
[----:B-----5:R-:W-:Y:S10]  /*87d0*/  ENDCOLLECTIVE ;  /* 0x000000000000791b */ /* 0x020ff40003800000 */
.L_x_192:
[----:B------:R-:W-:Y:S05]  /*87e0*/  BSYNC B0 ;  /* 0x0000000000007941 */ /* 0x000fea0003800000 */
.L_x_191:
[----:B------:R-:W-:Y:S05]  /*87f0*/  BRA `(.L_x_193) ;  /* 0xfffffff000647947 */ /* 0x000fea000383ffff */
.L_x_165:
[----:B0-----:R0:W1:Y:S02]  /*8800*/  SYNCS.PHASECHK.TRANS64.TRYWAIT P0, [R9+URZ], R4 ;  /* 0x00000004090075a7 */ /* 0x001064000800017f */
[----:B-1----:R-:W-:Y:S05]  /*8810*/  @!P0 NANOSLEEP.SYNCS 0x989680 ;  /* 0x009896800000895d */ /* 0x002fea0003900000 */
[----:B------:R-:W1:Y:S02]  /*8820*/  @!P0 SYNCS.PHASECHK.TRANS64 P0, [R9+URZ], R4 ;  /* 0x00000004090085a7 */ /* 0x000e64000800007f */
[----:B-1----:R-:W-:Y:S05]  /*8830*/  @!P0 BRA `(.L_x_165) ;  /* 0xfffffffc00f08947 */ /* 0x002fea000383ffff */
[----:B------:R-:W-:Y:S05]  /*8840*/  BRA `(.L_x_194) ;  /* 0xfffffff000a47947 */ /* 0x000fea000383ffff */
.L_x_166:
[----:B0-----:R0:W1:Y:S02]  /*8850*/  SYNCS.PHASECHK.TRANS64.TRYWAIT P0, [R8+URZ], R5 ;  /* 0x00000005080075a7 */ /* 0x001064000800017f */
[----:B-1----:R-:W-:Y:S05]  /*8860*/  @!P0 NANOSLEEP.SYNCS 0x989680 ;  /* 0x009896800000895d */ /* 0x002fea0003900000 */
[----:B------:R-:W1:Y:S02]  /*8870*/  @!P0 SYNCS.PHASECHK.TRANS64 P0, [R8+URZ], R5 ;  /* 0x00000005080085a7 */ /* 0x000e64000800007f */
[----:B-1----:R-:W-:Y:S05]  /*8880*/  @!P0 BRA `(.L_x_166) ;  /* 0xfffffffc00f08947 */ /* 0x002fea000383ffff */
[----:B------:R-:W-:Y:S05]  /*8890*/  BRA `(.L_x_195) ;  /* 0xfffffff000b47947 */ /* 0x000fea000383ffff */
.L_x_167:
[----:B0-----:R0:W1:Y:S02]  /*88a0*/  SYNCS.PHASECHK.TRANS64.TRYWAIT P0, [R9+URZ], R4 ;  /* 0x00000004090075a7 */ /* 0x001064000800017f */
[----:B-1----:R-:W-:Y:S05]  /*88b0*/  @!P0 NANOSLEEP.SYNCS 0x989680 ;  /* 0x009896800000895d */ /* 0x002fea0003900000 */
[----:B------:R-:W1:Y:S02]  /*88c0*/  @!P0 SYNCS.PHASECHK.TRANS64 P0, [R9+URZ], R4 ;  /* 0x00000004090085a7 */ /* 0x000e64000800007f */
[----:B-1----:R-:W-:Y:S05]  /*88d0*/  @!P0 BRA `(.L_x_167) ;  /* 0xfffffffc00f08947 */ /* 0x002fea000383ffff */
[----:B------:R-:W-:Y:S05]  /*88e0*/  BRA `(.L_x_196) ;  /* 0xfffffff000c47947 */ /* 0x000fea000383ffff */
.L_x_168:
[----:B0-----:R0:W1:Y:S02]  /*88f0*/  SYNCS.PHASECHK.TRANS64.TRYWAIT P0, [R8+URZ], R5 ;  /* 0x00000005080075a7 */ /* 0x001064000800017f */
[----:B-1----:R-:W-:Y:S05]  /*8900*/  @!P0 NANOSLEEP.SYNCS 0x989680 ;  /* 0x009896800000895d */ /* 0x002fea0003900000 */
[----:B------:R-:W1:Y:S02]  /*8910*/  @!P0 SYNCS.PHASECHK.TRANS64 P0, [R8+URZ], R5 ;  /* 0x00000005080085a7 */ /* 0x000e64000800007f */
[----:B-1----:R-:W-:Y:S05]  /*8920*/  @!P0 BRA `(.L_x_168) ;  /* 0xfffffffc00f08947 */ /* 0x002fea000383ffff */
[----:B------:R-:W-:Y:S05]  /*8930*/  BRA `(.L_x_197) ;  /* 0xfffffff000d47947 */ /* 0x000fea000383ffff */
.L_x_169:
[----:B0-----:R0:W1:Y:S02]  /*8940*/  SYNCS.PHASECHK.TRANS64.TRYWAIT P0, [R9+URZ], R4 ;  /* 0x00000004090075a7 */ /* 0x001064000800017f */
[----:B-1----:R-:W-:Y:S05]  /*8950*/  @!P0 NANOSLEEP.SYNCS 0x989680 ;  /* 0x009896800000895d */ /* 0x002fea0003900000 */
[----:B------:R-:W1:Y:S02]  /*8960*/  @!P0 SYNCS.PHASECHK.TRANS64 P0, [R9+URZ], R4 ;  /* 0x00000004090085a7 */ /* 0x000e64000800007f */
[----:B-1----:R-:W-:Y:S05]  /*8970*/  @!P0 BRA `(.L_x_169) ;  /* 0xfffffffc00f08947 */ /* 0x002fea000383ffff */
[----:B------:R-:W-:Y:S05]  /*8980*/  BRA `(.L_x_198) ;  /* 0xfffffff000e47947 */ /* 0x000fea000383ffff */
.L_x_170:
[----:B0-----:R0:W1:Y:S02]  /*8990*/  SYNCS.PHASECHK.TRANS64.TRYWAIT P0, [R8+URZ], R5 ;  /* 0x00000005080075a7 */ /* 0x001064000800017f */
[----:B-1----:R-:W-:Y:S05]  /*89a0*/  @!P0 NANOSLEEP.SYNCS 0x989680 ;  /* 0x009896800000895d */ /* 0x002fea0003900000 */
[----:B------:R-:W1:Y:S02]  /*89b0*/  @!P0 SYNCS.PHASECHK.TRANS64 P0, [R8+URZ], R5 ;  /* 0x00000005080085a7 */ /* 0x000e64000800007f */
[----:B-1----:R-:W-:Y:S05]  /*89c0*/  @!P0 BRA `(.L_x_170) ;  /* 0xfffffffc00f08947 */ /* 0x002fea000383ffff */
[----:B------:R-:W-:Y:S05]  /*89d0*/  BRA `(.L_x_199) ;  /* 0xfffffff000f47947 */ /* 0x000fea000383ffff */
.L_x_171:
[----:B0-----:R0:W1:Y:S02]  /*89e0*/  SYNCS.PHASECHK.TRANS64.TRYWAIT P0, [R9+URZ], R4 ;  /* 0x00000004090075a7 */ /* 0x001064000800017f */
[----:B-1----:R-:W-:Y:S05]  /*89f0*/  @!P0 NANOSLEEP.SYNCS 0x989680 ;  /* 0x009896800000895d */ /* 0x002fea0003900000 */
[----:B------:R-:W1:Y:S02]  /*8a00*/  @!P0 SYNCS.PHASECHK.TRANS64 P0, [R9+URZ], R4 ;  /* 0x00000004090085a7 */ /* 0x000e64000800007f */
[----:B-1----:R-:W-:Y:S05]  /*8a10*/  @!P0 BRA `(.L_x_171) ;  /* 0xfffffffc00f08947 */ /* 0x002fea000383ffff */
[----:B------:R-:W-:Y:S05]  /*8a20*/  BRA `(.L_x_200) ;  /* 0xfffffff400047947 */ /* 0x000fea000383ffff */
.L_x_172:
[----:B0-----:R0:W1:Y:S02]  /*8a30*/  SYNCS.PHASECHK.TRANS64.TRYWAIT P0, [R8+URZ], R5 ;  /* 0x00000005080075a7 */ /* 0x001064000800017f */
[----:B-1----:R-:W-:Y:S05]  /*8a40*/  @!P0 NANOSLEEP.SYNCS 0x989680 ;  /* 0x009896800000895d */ /* 0x002fea0003900000 */
[----:B------:R-:W1:Y:S02]  /*8a50*/  @!P0 SYNCS.PHASECHK.TRANS64 P0, [R8+URZ], R5 ;  /* 0x00000005080085a7 */ /* 0x000e64000800007f */
[----:B-1----:R-:W-:Y:S05]  /*8a60*/  @!P0 BRA `(.L_x_172) ;  /* 0xfffffffc00f08947 */ /* 0x002fea000383ffff */
[----:B------:R-:W-:Y:S05]  /*8a70*/  BRA `(.L_x_201) ;  /* 0xfffffff400147947 */ /* 0x000fea000383ffff */
.L_x_173:
[----:B0-----:R0:W1:Y:S02]  /*8a80*/  SYNCS.PHASECHK.TRANS64.TRYWAIT P0, [R9+URZ], R4 ;  /* 0x00000004090075a7 */ /* 0x001064000800017f */
[----:B-1----:R-:W-:Y:S05]  /*8a90*/  @!P0 NANOSLEEP.SYNCS 0x989680 ;  /* 0x009896800000895d */ /* 0x002fea0003900000 */
[----:B------:R-:W1:Y:S02]  /*8aa0*/  @!P0 SYNCS.PHASECHK.TRANS64 P0, [R9+URZ], R4 ;  /* 0x00000004090085a7 */ /* 0x000e64000800007f */
[----:B-1----:R-:W-:Y:S05]  /*8ab0*/  @!P0 BRA `(.L_x_173) ;  /* 0xfffffffc00f08947 */ /* 0x002fea000383ffff */
[----:B------:R-:W-:Y:S05]  /*8ac0*/  BRA `(.L_x_202) ;  /* 0xfffffff400247947 */ /* 0x000fea000383ffff */
.L_x_174:
[----:B0-----:R0:W1:Y:S02]  /*8ad0*/  SYNCS.PHASECHK.TRANS64.TRYWAIT P0, [R8+URZ], R5 ;  /* 0x00000005080075a7 */ /* 0x001064000800017f */
[----:B-1----:R-:W-:Y:S05]  /*8ae0*/  @!P0 NANOSLEEP.SYNCS 0x989680 ;  /* 0x009896800000895d */ /* 0x002fea0003900000 */
[----:B------:R-:W1:Y:S02]  /*8af0*/  @!P0 SYNCS.PHASECHK.TRANS64 P0, [R8+URZ], R5 ;  /* 0x00000005080085a7 */ /* 0x000e64000800007f */
[----:B-1----:R-:W-:Y:S05]  /*8b00*/  @!P0 BRA `(.L_x_174) ;  /* 0xfffffffc00f08947 */ /* 0x002fea000383ffff */
[----:B------:R-:W-:Y:S05]  /*8b10*/  BRA `(.L_x_203) ;  /* 0xfffffff400347947 */ /* 0x000fea000383ffff */
.L_x_175:
[----:B0-----:R0:W1:Y:S02]  /*8b20*/  SYNCS.PHASECHK.TRANS64.TRYWAIT P0, [R9+URZ], R4 ;  /* 0x00000004090075a7 */ /* 0x001064000800017f */
[----:B-1----:R-:W-:Y:S05]  /*8b30*/  @!P0 NANOSLEEP.SYNCS 0x989680 ;  /* 0x009896800000895d */ /* 0x002fea0003900000 */
[----:B------:R-:W1:Y:S02]  /*8b40*/  @!P0 SYNCS.PHASECHK.TRANS64 P0, [R9+URZ], R4 ;  /* 0x00000004090085a7 */ /* 0x000e64000800007f */
[----:B-1----:R-:W-:Y:S05]  /*8b50*/  @!P0 BRA `(.L_x_175) ;  /* 0xfffffffc00f08947 */ /* 0x002fea000383ffff */
[----:B------:R-:W-:Y:S05]  /*8b60*/  BRA `(.L_x_204) ;  /* 0xfffffff400447947 */ /* 0x000fea000383ffff */
.L_x_176:
[----:B0-----:R0:W1:Y:S02]  /*8b70*/  SYNCS.PHASECHK.TRANS64.TRYWAIT P0, [R8+URZ], R5 ;  /* 0x00000005080075a7 */ /* 0x001064000800017f */
[----:B-1----:R-:W-:Y:S05]  /*8b80*/  @!P0 NANOSLEEP.SYNCS 0x989680 ;  /* 0x009896800000895d */ /* 0x002fea0003900000 */
[----:B------:R-:W1:Y:S02]  /*8b90*/  @!P0 SYNCS.PHASECHK.TRANS64 P0, [R8+URZ], R5 ;  /* 0x00000005080085a7 */ /* 0x000e64000800007f */
[----:B-1----:R-:W-:Y:S05]  /*8ba0*/  @!P0 BRA `(.L_x_176) ;  /* 0xfffffffc00f08947 */ /* 0x002fea000383ffff */
[----:B------:R-:W-:Y:S05]  /*8bb0*/  BRA `(.L_x_205) ;  /* 0xfffffff400547947 */ /* 0x000fea000383ffff */
.L_x_177:
[----:B0-----:R0:W1:Y:S02]  /*8bc0*/  SYNCS.PHASECHK.TRANS64.TRYWAIT P0, [R9+URZ], R4 ;  /* 0x00000004090075a7 */ /* 0x001064000800017f */
[----:B-1----:R-:W-:Y:S05]  /*8bd0*/  @!P0 NANOSLEEP.SYNCS 0x989680 ;  /* 0x009896800000895d */ /* 0x002fea0003900000 */
[----:B------:R-:W1:Y:S02]  /*8be0*/  @!P0 SYNCS.PHASECHK.TRANS64 P0, [R9+URZ], R4 ;  /* 0x00000004090085a7 */ /* 0x000e64000800007f */
[----:B-1----:R-:W-:Y:S05]  /*8bf0*/  @!P0 BRA `(.L_x_177) ;  /* 0xfffffffc00f08947 */ /* 0x002fea000383ffff */
[----:B------:R-:W-:Y:S05]  /*8c00*/  BRA `(.L_x_206) ;  /* 0xfffffff400647947 */ /* 0x000fea000383ffff */
.L_x_178:
[----:B0-----:R0:W1:Y:S02]  /*8c10*/  SYNCS.PHASECHK.TRANS64.TRYWAIT P0, [R8+URZ], R5 ;  /* 0x00000005080075a7 */ /* 0x001064000800017f */
[----:B-1----:R-:W-:Y:S05]  /*8c20*/  @!P0 NANOSLEEP.SYNCS 0x989680 ;  /* 0x009896800000895d */ /* 0x002fea0003900000 */
[----:B------:R-:W1:Y:S02]  /*8c30*/  @!P0 SYNCS.PHASECHK.TRANS64 P0, [R8+URZ], R5 ;  /* 0x00000005080085a7 */ /* 0x000e64000800007f */
[----:B-1----:R-:W-:Y:S05]  /*8c40*/  @!P0 BRA `(.L_x_178) ;  /* 0xfffffffc00f08947 */ /* 0x002fea000383ffff */
[----:B------:R-:W-:Y:S05]  /*8c50*/  BRA `(.L_x_207) ;  /* 0xfffffff400747947 */ /* 0x000fea000383ffff */
.L_x_179:
[----:B0-----:R0:W1:Y:S02]  /*8c60*/  SYNCS.PHASECHK.TRANS64.TRYWAIT P0, [R9+URZ], R4 ;  /* 0x00000004090075a7 */ /* 0x001064000800017f */
[----:B-1----:R-:W-:Y:S05]  /*8c70*/  @!P0 NANOSLEEP.SYNCS 0x989680 ;  /* 0x009896800000895d */ /* 0x002fea0003900000 */
[----:B------:R-:W1:Y:S02]  /*8c80*/  @!P0 SYNCS.PHASECHK.TRANS64 P0, [R9+URZ], R4 ;  /* 0x00000004090085a7 */ /* 0x000e64000800007f */
[----:B-1----:R-:W-:Y:S05]  /*8c90*/  @!P0 BRA `(.L_x_179) ;  /* 0xfffffffc00f08947 */ /* 0x002fea000383ffff */
[----:B------:R-:W-:Y:S05]  /*8ca0*/  BRA `(.L_x_208) ;  /* 0xfffffff400847947 */ /* 0x000fea000383ffff */
.L_x_180:
[----:B0-----:R0:W1:Y:S02]  /*8cb0*/  SYNCS.PHASECHK.TRANS64.TRYWAIT P0, [R8+URZ], R5 ;  /* 0x00000005080075a7 */ /* 0x001064000800017f */
[----:B-1----:R-:W-:Y:S05]  /*8cc0*/  @!P0 NANOSLEEP.SYNCS 0x989680 ;  /* 0x009896800000895d */ /* 0x002fea0003900000 */
[----:B------:R-:W1:Y:S02]  /*8cd0*/  @!P0 SYNCS.PHASECHK.TRANS64 P0, [R8+URZ], R5 ;  /* 0x00000005080085a7 */ /* 0x000e64000800007f */
[----:B-1----:R-:W-:Y:S05]  /*8ce0*/  @!P0 BRA `(.L_x_180) ;  /* 0xfffffffc00f08947 */ /* 0x002fea000383ffff */
[----:B------:R-:W-:Y:S05]  /*8cf0*/  BRA `(.L_x_209) ;  /* 0xfffffff400947947 */ /* 0x000fea000383ffff */
.L_x_181:
[----:B0-----:R0:W1:Y:S02]  /*8d00*/  SYNCS.PHASECHK.TRANS64.TRYWAIT P0, [R9+URZ], R4 ;  /* 0x00000004090075a7 */ /* 0x001064000800017f */
[----:B-1----:R-:W-:Y:S05]  /*8d10*/  @!P0 NANOSLEEP.SYNCS 0x989680 ;  /* 0x009896800000895d */ /* 0x002fea0003900000 */
[----:B------:R-:W1:Y:S02]  /*8d20*/  @!P0 SYNCS.PHASECHK.TRANS64 P0, [R9+URZ], R4 ;  /* 0x00000004090085a7 */ /* 0x000e64000800007f */
[----:B-1----:R-:W-:Y:S05]  /*8d30*/  @!P0 BRA `(.L_x_181) ;  /* 0xfffffffc00f08947 */ /* 0x002fea000383ffff */
[----:B------:R-:W-:Y:S05]  /*8d40*/  BRA `(.L_x_210) ;  /* 0xfffffff400a47947 */ /* 0x000fea000383ffff */
.L_x_182:
[----:B0-----:R0:W1:Y:S02]  /*8d50*/  SYNCS.PHASECHK.TRANS64.TRYWAIT P0, [R8+URZ], R5 ;  /* 0x00000005080075a7 */ /* 0x001064000800017f */
[----:B-1----:R-:W-:Y:S05]  /*8d60*/  @!P0 NANOSLEEP.SYNCS 0x989680 ;  /* 0x009896800000895d */ /* 0x002fea0003900000 */
[----:B------:R-:W1:Y:S02]  /*8d70*/  @!P0 SYNCS.PHASECHK.TRANS64 P0, [R8+URZ], R5 ;  /* 0x00000005080085a7 */ /* 0x000e64000800007f */
[----:B-1----:R-:W-:Y:S05]  /*8d80*/  @!P0 BRA `(.L_x_182) ;  /* 0xfffffffc00f08947 */ /* 0x002fea000383ffff */
[----:B------:R-:W-:Y:S05]  /*8d90*/  BRA `(.L_x_211) ;  /* 0xfffffff400b47947 */ /* 0x000fea000383ffff */
.L_x_183:
[----:B-1----:R1:W2:Y:S02]  /*8da0*/  SYNCS.PHASECHK.TRANS64.TRYWAIT P0, [R11+URZ], R6 ;  /* 0x000000060b0075a7 */ /* 0x0022a4000800017f */
[----:B--2---:R-:W-:Y:S05]  /*8db0*/  @!P0 NANOSLEEP.SYNCS 0x989680 ;  /* 0x009896800000895d */ /* 0x004fea0003900000 */
[----:B------:R-:W2:Y:S02]  /*8dc0*/  @!P0 SYNCS.PHASECHK.TRANS64 P0, [R11+URZ], R6 ;  /* 0x000000060b0085a7 */ /* 0x000ea4000800007f */
[----:B--2---:R-:W-:Y:S05]  /*8dd0*/  @!P0 BRA `(.L_x_183) ;  /* 0xfffffffc00f08947 */ /* 0x004fea000383ffff */
[----:B------:R-:W-:Y:S05]  /*8de0*/  BRA `(.L_x_212) ;  /* 0xfffffff400bc7947 */ /* 0x000fea000383ffff */
.L_x_213:
[----:B------:R-:W-:-:S00]  /*8df0*/  BRA `(.L_x_213) ;  /* 0xfffffffc00fc7947 */ /* 0x000fc0000383ffff */
[----:B------:R-:W-:-:S00]  /*8e00*/  NOP ;  /* 0x0000000000007918 */ /* 0x000fc00000000000 */
[----:B------:R-:W-:-:S00]  /*8e10*/  NOP ;  /* 0x0000000000007918 */ /* 0x000fc00000000000 */
[----:B------:R-:W-:-:S00]  /*8e20*/  NOP ;  /* 0x0000000000007918 */ /* 0x000fc00000000000 */
[----:B------:R-:W-:-:S00]  /*8e30*/  NOP ;  /* 0x0000000000007918 */ /* 0x000fc00000000000 */
[----:B------:R-:W-:-:S00]  /*8e40*/  NOP ;  /* 0x0000000000007918 */ /* 0x000fc00000000000 */
[----:B------:R-:W-:-:S00]  /*8e50*/  NOP ;  /* 0x0000000000007918 */ /* 0x000fc00000000000 */
[----:B------:R-:W-:-:S00]  /*8e60*/  NOP ;  /* 0x0000000000007918 */ /* 0x000fc00000000000 */
[----:B------:R-:W-:-:S00]  /*8e70*/  NOP ;  /* 0x0000000000007918 */ /* 0x000fc00000000000 */
.L_x_214:


//--------------------- .nv.global.init           --------------------------
	.section	.nv.global.init,"aw",@progbits
.nv.global.init:
	.type		$str$22,@object
	.size		$str$22,($str$23 - $str$22)
$str$22:
        /*0000*/ 	.byte	0x6b, 0x5f, 0x74, 0x69, 0x6c, 0x65, 0x5f, 0x63, 0x6f, 0x75, 0x6e, 0x74, 0x20, 0x3e, 0x3d, 0x20
        /*0010*/ 	.byte	0x31, 0x00
	.type		$str$23,@object
	.size		$str$23,(__unnamed_1 - $str$23)
$str$23:
        /*0012*/ 	.byte	0x2f, 0x74, 0x6d, 0x70, 0x2f, 0x63, 0x75, 0x74, 0x6c, 0x61, 0x73, 0x73, 0x5f, 0x73, 0x77, 0x65
        /*0022*/ 	.byte	0x65, 0x70, 0x5f, 0x73, 0x72, 0x63, 0x2f, 0x69, 0x6e, 0x63, 0x6c, 0x75, 0x64, 0x65, 0x2f, 0x63
        /*0032*/ 	.byte	0x75, 0x74, 0x6c, 0x61, 0x73, 0x73, 0x2f, 0x67, 0x65, 0x6d, 0x6d, 0x2f, 0x63, 0x6f, 0x6c, 0x6c
        /*0042*/ 	.byte	0x65, 0x63, 0x74, 0x69, 0x76, 0x65, 0x2f, 0x73, 0x6d, 0x39, 0x30, 0x5f, 0x6d, 0x6d, 0x61, 0x5f
        /*0052*/ 	.byte	0x74, 0x6d, 0x61, 0x5f, 0x67, 0x6d, 0x6d, 0x61, 0x5f, 0x73, 0x73, 0x5f, 0x77, 0x61, 0x72, 0x70
        /*0062*/ 	.byte	0x73, 0x70, 0x65, 0x63, 0x69, 0x61, 0x6c, 0x69, 0x7a, 0x65, 0x64, 0x2e, 0x68, 0x70, 0x70, 0x00
	.type		__unnamed_1,@object
	.size		__unnamed_1,(.L_0 - __unnamed_1)
__unnamed_1:
        /*0072*/ 	.byte	0x76, 0x6f, 0x69, 0x64, 0x20, 0x63, 0x75, 0x74, 0x6c, 0x61, 0x73, 0x73, 0x3a, 0x3a, 0x67, 0x65
        /* <DEDUP_REMOVED lines=180> */
.L_0:


//--------------------- .nv.shared._ZN7cutlass13device_kernelINS_4gemm6kernel13GemmUniversalIN4cute5tupleIJiiiiEEENS1_10collective13CollectiveMmaINS1_34MainloopSm90TmaGmmaWarpSpecializedILi20ENS5_IJNS4_1CILi1EEESB_SB_EEENS1_32KernelTmaWarpSpecializedPingpongEEENS5_IJNSA_ILi64EEENSA_ILi112EEENSA_ILi32EEEEEENS_10bfloat16_tENS5_IJlSB_lEEESJ_SK_NS4_8TiledMMAINS4_8MMA_AtomIJNS4_4SM904GMMA27MMA_64x16x16_F32BF16BF16_SSILNSO_5MajorE0ELSQ_0ELNSO_7ScaleInE1ELSR_1EEEEEENS4_6LayoutISC_NS5_IJNSA_ILi0EEESV_SV_EEEEENS5_IJNS4_10UnderscoreESY_SY_EEEEENS4_13SM90_TMA_LOADENS4_14ComposedLayoutINS4_7SwizzleILi2ELi4ELi3EEENS4_18smem_ptr_flag_bitsILi16EEENSU_INS5_IJNSA_ILi8EEESH_EEENS5_IJSH_SB_EEEEEEEvNS4_8identityES11_S1B_vS1C_EENS_8epilogue10collective6detail29Sm90TmaWarpSpecializedAdapterINS1F_15DefaultEpilogueISJ_SK_SK_NS1E_6thread17LinearCombinationISJ_Li1EffLNS1J_9ScaleType4KindE0ELNS_15FloatRoundStyleE2ESJ_EENS1_15EpilogueDefaultEEEEEvvEEEEvNT_6ParamsE --------------------------
	.section	.nv.shared._ZN7cutlass13device_kernelINS_4gemm6kernel13GemmUniversalIN4cute5tupleIJiiiiEEENS1_10collective13CollectiveMmaINS1_34MainloopSm90TmaGmmaWarpSpecializedILi20ENS5_IJNS4_1CILi1EEESB_SB_EEENS1_32KernelTmaWarpSpecializedPingpongEEENS5_IJNSA_ILi64EEENSA_ILi112EEENSA_ILi32EEEEEENS_10bfloat16_tENS5_IJlSB_lEEESJ_SK_NS4_8TiledMMAINS4_8MMA_AtomIJNS4_4SM904GMMA27MMA_64x16x16_F32BF16BF16_SSILNSO_5MajorE0ELSQ_0ELNSO_7ScaleInE1ELSR_1EEEEEENS4_6LayoutISC_NS5_IJNSA_ILi0EEESV_SV_EEEEENS5_IJNS4_10UnderscoreESY_SY_EEEEENS4_13SM90_TMA_LOADENS4_14ComposedLayoutINS4_7SwizzleILi2ELi4ELi3EEENS4_18smem_ptr_flag_bitsILi16EEENSU_INS5_IJNSA_ILi8EEESH_EEENS5_IJSH_SB_EEEEEEEvNS4_8identityES11_S1B_vS1C_EENS_8epilogue10collective6detail29Sm90TmaWarpSpecializedAdapterINS1F_15DefaultEpilogueISJ_SK_SK_NS1E_6thread17LinearCombinationISJ_Li1EffLNS1J_9ScaleType4KindE0ELNS_15FloatRoundStyleE2ESJ_EENS1_15EpilogueDefaultEEEEEvvEEEEvNT_6ParamsE,"aw",@nobits
	.sectionflags	@""
	.align	16
	.zero		1024


//--------------------- .nv.shared.reserved.0     --------------------------
	.section	.nv.shared.reserved.0,"aw",@nobits
	.weak		__nv_reservedSMEM_offset_0_alias
	.size		__nv_reservedSMEM_offset_0_alias, 0, 0
	.other		__nv_reservedSMEM_offset_0_alias,@"STO_CUDA_RESERVED_SHARED STV_DEFAULT"
__nv_reservedSMEM_offset_0_alias:
	.zero		0


//--------------------- .nv.global                --------------------------
	.section	.nv.global,"aw",@nobits
.nv.global:
	.type		_ZN39_INTERNAL_2c3fab06_4_k_cu_44840555_28224cute1_E,@object
	.size		_ZN39_INTERNAL_2c3fab06_4_k_cu_44840555_28224cute1_E,(_ZN39_INTERNAL_2c3fab06_4_k_cu_44840555_28224cuda3std3__45__cpo6cbeginE - _ZN39_INTERNAL_2c3fab06_4_k_cu_44840555_28224cute1_E)
_ZN39_INTERNAL_2c3fab06_4_k_cu_44840555_28224cute1_E:
	.zero		1
	.type		_ZN39_INTERNAL_2c3fab06_4_k_cu_44840555_28224cuda3std3__45__cpo6cbeginE,@object
	.size		_ZN39_INTERNAL_2c3fab06_4_k_cu_44840555_28224cuda3std3__45__cpo6cbeginE,(_ZN39_INTERNAL_2c3fab06_4_k_cu_44840555_28224cuda3std3__48in_placeE - _ZN39_INTERNAL_2c3fab06_4_k_cu_44840555_28224cuda3std3__45__cpo6cbeginE)
_ZN39_INTERNAL_2c3fab06_4_k_cu_44840555_28224cuda3std3__45__cpo6cbeginE:
	.zero		1
	.type		_ZN39_INTERNAL_2c3fab06_4_k_cu_44840555_28224cuda3std3__48in_placeE,@object
	.size		_ZN39_INTERNAL_2c3fab06_4_k_cu_44840555_28224cuda3std3__48in_placeE,(_ZN39_INTERNAL_2c3fab06_4_k_cu_44840555_28224cuda3std6ranges3__45__cpo9iter_moveE - _ZN39_INTERNAL_2c3fab06_4_k_cu_44840555_28224cuda3std3__48in_placeE)
_ZN39_INTERNAL_2c3fab06_4_k_cu_44840555_28224cuda3std3__48in_placeE:
	.zero		1
	.type		_ZN39_INTERNAL_2c3fab06_4_k_cu_44840555_28224cuda3std6ranges3__45__cpo9iter_moveE,@object
	.size		_ZN39_INTERNAL_2c3fab06_4_k_cu_44840555_28224cuda3std6ranges3__45__cpo9iter_moveE,(_ZN39_INTERNAL_2c3fab06_4_k_cu_44840555_28224cuda3std3__45__cpo5beginE - _ZN39_INTERNAL_2c3fab06_4_k_cu_44840555_28224cuda3std6ranges3__45__cpo9iter_moveE)
_ZN39_INTERNAL_2c3fab06_4_k_cu_44840555_28224cuda3std6ranges3__45__cpo9iter_moveE:
	.zero		1
	.type		_ZN39_INTERNAL_2c3fab06_4_k_cu_44840555_28224cuda3std3__45__cpo5beginE,@object
	.size		_ZN39_INTERNAL_2c3fab06_4_k_cu_44840555_28224cuda3std3__45__cpo5beginE,(_ZN39_INTERNAL_2c3fab06_4_k_cu_44840555_28224cuda3std3__441_GLOBAL__N__2c3fab06_4_k_cu_44840555_28226ignoreE - _ZN39_INTERNAL_2c3fab06_4_k_cu_44840555_28224cuda3std3__45__cpo5beginE)
_ZN39_INTERNAL_2c3fab06_4_k_cu_44840555_28224cuda3std3__45__cpo5beginE:
	.zero		1
	.type		_ZN39_INTERNAL_2c3fab06_4_k_cu_44840555_28224cuda3std3__441_GLOBAL__N__2c3fab06_4_k_cu_44840555_28226ignoreE,@object
	.size		_ZN39_INTERNAL_2c3fab06_4_k_cu_44840555_28224cuda3std3__441_GLOBAL__N__2c3fab06_4_k_cu_44840555_28226ignoreE,(_ZN39_INTERNAL_2c3fab06_4_k_cu_44840555_28224cute7productE - _ZN39_INTERNAL_2c3fab06_4_k_cu_44840555_28224cuda3std3__441_GLOBAL__N__2c3fab06_4_k_cu_44840555_28226ignoreE)
_ZN39_INTERNAL_2c3fab06_4_k_cu_44840555_28224cuda3std3__441_GLOBAL__N__2c3fab06_4_k_cu_44840555_28226ignoreE:
	.zero		1
	.type		_ZN39_INTERNAL_2c3fab06_4_k_cu_44840555_28224cute7productE,@object
	.size		_ZN39_INTERNAL_2c3fab06_4_k_cu_44840555_28224cute7productE,(_ZN39_INTERNAL_2c3fab06_4_k_cu_44840555_28224cuda3std3__45__cpo3endE - _ZN39_INTERNAL_2c3fab06_4_k_cu_44840555_28224cute7productE)
_ZN39_INTERNAL_2c3fab06_4_k_cu_44840555_28224cute7productE:
	.zero		1
	.type		_ZN39_INTERNAL_2c3fab06_4_k_cu_44840555_28224cuda3std3__45__cpo3endE,@object
	.size		_ZN39_INTERNAL_2c3fab06_4_k_cu_44840555_28224cuda3std3__45__cpo3endE,(_ZN39_INTERNAL_2c3fab06_4_k_cu_44840555_28224cuda3std3__419piecewise_constructE - _ZN39_INTERNAL_2c3fab06_4_k_cu_44840555_28224cuda3std3__45__cpo3endE)
_ZN39_INTERNAL_2c3fab06_4_k_cu_44840555_28224cuda3std3__45__cpo3endE:
	.zero		1
	.type		_ZN39_INTERNAL_2c3fab06_4_k_cu_44840555_28224cuda3std3__419piecewise_constructE,@object
	.size		_ZN39_INTERNAL_2c3fab06_4_k_cu_44840555_28224cuda3std3__419piecewise_constructE,(_ZN39_INTERNAL_2c3fab06_4_k_cu_44840555_28224cuda3std3__45__cpo4cendE - _ZN39_INTERNAL_2c3fab06_4_k_cu_44840555_28224cuda3std3__419piecewise_constructE)
_ZN39_INTERNAL_2c3fab06_4_k_cu_44840555_28224cuda3std3__419piecewise_constructE:
	.zero		1
	.type		_ZN39_INTERNAL_2c3fab06_4_k_cu_44840555_28224cuda3std3__45__cpo4cendE,@object
	.size		_ZN39_INTERNAL_2c3fab06_4_k_cu_44840555_28224cuda3std3__45__cpo4cendE,(_ZN39_INTERNAL_2c3fab06_4_k_cu_44840555_28224cuda3std6ranges3__45__cpo4swapE - _ZN39_INTERNAL_2c3fab06_4_k_cu_44840555_28224cuda3std3__45__cpo4cendE)
_ZN39_INTERNAL_2c3fab06_4_k_cu_44840555_28224cuda3std3__45__cpo4cendE:
	.zero		1
	.type		_ZN39_INTERNAL_2c3fab06_4_k_cu_44840555_28224cuda3std6ranges3__45__cpo4swapE,@object
	.size		_ZN39_INTERNAL_2c3fab06_4_k_cu_44840555_28224cuda3std6ranges3__45__cpo4swapE,(.L_8 - _ZN39_INTERNAL_2c3fab06_4_k_cu_44840555_28224cuda3std6ranges3__45__cpo4swapE)
_ZN39_INTERNAL_2c3fab06_4_k_cu_44840555_28224cuda3std6ranges3__45__cpo4swapE:
	.zero		1
.L_8:


//--------------------- .nv.constant0._ZN7cutlass13device_kernelINS_4gemm6kernel13GemmUniversalIN4cute5tupleIJiiiiEEENS1_10collective13CollectiveMmaINS1_34MainloopSm90TmaGmmaWarpSpecializedILi20ENS5_IJNS4_1CILi1EEESB_SB_EEENS1_32KernelTmaWarpSpecializedPingpongEEENS5_IJNSA_ILi64EEENSA_ILi112EEENSA_ILi32EEEEEENS_10bfloat16_tENS5_IJlSB_lEEESJ_SK_NS4_8TiledMMAINS4_8MMA_AtomIJNS4_4SM904GMMA27MMA_64x16x16_F32BF16BF16_SSILNSO_5MajorE0ELSQ_0ELNSO_7ScaleInE1ELSR_1EEEEEENS4_6LayoutISC_NS5_IJNSA_ILi0EEESV_SV_EEEEENS5_IJNS4_10UnderscoreESY_SY_EEEEENS4_13SM90_TMA_LOADENS4_14ComposedLayoutINS4_7SwizzleILi2ELi4ELi3EEENS4_18smem_ptr_flag_bitsILi16EEENSU_INS5_IJNSA_ILi8EEESH_EEENS5_IJSH_SB_EEEEEEEvNS4_8identityES11_S1B_vS1C_EENS_8epilogue10collective6detail29Sm90TmaWarpSpecializedAdapterINS1F_15DefaultEpilogueISJ_SK_SK_NS1E_6thread17LinearCombinationISJ_Li1EffLNS1J_9ScaleType4KindE0ELNS_15FloatRoundStyleE2ESJ_EENS1_15EpilogueDefaultEEEEEvvEEEEvNT_6ParamsE --------------------------
	.section	.nv.constant0._ZN7cutlass13device_kernelINS_4gemm6kernel13GemmUniversalIN4cute5tupleIJiiiiEEENS1_10collective13CollectiveMmaINS1_34MainloopSm90TmaGmmaWarpSpecializedILi20ENS5_IJNS4_1CILi1EEESB_SB_EEENS1_32KernelTmaWarpSpecializedPingpongEEENS5_IJNSA_ILi64EEENSA_ILi112EEENSA_ILi32EEEEEENS_10bfloat16_tENS5_IJlSB_lEEESJ_SK_NS4_8TiledMMAINS4_8MMA_AtomIJNS4_4SM904GMMA27MMA_64x16x16_F32BF16BF16_SSILNSO_5MajorE0ELSQ_0ELNSO_7ScaleInE1ELSR_1EEEEEENS4_6LayoutISC_NS5_IJNSA_ILi0EEESV_SV_EEEEENS5_IJNS4_10UnderscoreESY_SY_EEEEENS4_13SM90_TMA_LOADENS4_14ComposedLayoutINS4_7SwizzleILi2ELi4ELi3EEENS4_18smem_ptr_flag_bitsILi16EEENSU_INS5_IJNSA_ILi8EEESH_EEENS5_IJSH_SB_EEEEEEEvNS4_8identityES11_S1B_vS1C_EENS_8epilogue10collective6detail29Sm90TmaWarpSpecializedAdapterINS1F_15DefaultEpilogueISJ_SK_SK_NS1E_6thread17LinearCombinationISJ_Li1EffLNS1J_9ScaleType4KindE0ELNS_15FloatRoundStyleE2ESJ_EENS1_15EpilogueDefaultEEEEEvvEEEEvNT_6ParamsE,"a",@progbits
	.sectionflags	@""
	.align	4
.nv.constant0._ZN7cutlass13device_kernelINS_4gemm6kernel13GemmUniversalIN4cute5tupleIJiiiiEEENS1_10collective13CollectiveMmaINS1_34MainloopSm90TmaGmmaWarpSpecializedILi20ENS5_IJNS4_1CILi1EEESB_SB_EEENS1_32KernelTmaWarpSpecializedPingpongEEENS5_IJNSA_ILi64EEENSA_ILi112EEENSA_ILi32EEEEEENS_10bfloat16_tENS5_IJlSB_lEEESJ_SK_NS4_8TiledMMAINS4_8MMA_AtomIJNS4_4SM904GMMA27MMA_64x16x16_F32BF16BF16_SSILNSO_5MajorE0ELSQ_0ELNSO_7ScaleInE1ELSR_1EEEEEENS4_6LayoutISC_NS5_IJNSA_ILi0EEESV_SV_EEEEENS5_IJNS4_10UnderscoreESY_SY_EEEEENS4_13SM90_TMA_LOADENS4_14ComposedLayoutINS4_7SwizzleILi2ELi4ELi3EEENS4_18smem_ptr_flag_bitsILi16EEENSU_INS5_IJNSA_ILi8EEESH_EEENS5_IJSH_SB_EEEEEEEvNS4_8identityES11_S1B_vS1C_EENS_8epilogue10collective6detail29Sm90TmaWarpSpecializedAdapterINS1F_15DefaultEpilogueISJ_SK_SK_NS1E_6thread17LinearCombinationISJ_Li1EffLNS1J_9ScaleType4KindE0ELNS_15FloatRoundStyleE2ESJ_EENS1_15EpilogueDefaultEEEEEvvEEEEvNT_6ParamsE:
	.zero		1664


//--------------------- SYMBOLS --------------------------

	.type		.nv.reservedSmem.offset0,@object
	.size		.nv.reservedSmem.offset0,0x4
	.type		__assertfail,@function
